def attn_fwd(
    Q,
    K,
    V,
    Out,
    Lse,
    sm_scale,
    stride_qz,
    stride_qh,
    stride_qm,
    stride_qk,
    stride_kz,
    stride_kh,
    stride_kn,
    stride_kk,
    stride_vz,
    stride_vh,
    stride_vn,
    stride_vk,
    stride_oz,
    stride_oh,
    stride_om,
    stride_ok,
    seqlen_q,
    seqlen_k,
    BLOCK_M: tl.constexpr,
    BLOCK_N: tl.constexpr,
    HEAD_DIM: tl.constexpr,
    CAUSAL: tl.constexpr,
):
    start_m = tl.program_id(0)
    off_hz = tl.program_id(1)
    q_off = off_hz * stride_qh
    k_off = off_hz * stride_kh
    v_off = off_hz * stride_vh
    offs_m = start_m * BLOCK_M + tl.arange(0, BLOCK_M)
    offs_d = tl.arange(0, HEAD_DIM)
    offs_n = tl.arange(0, BLOCK_N)
    q_ptrs = Q + q_off + offs_m[:, None] * stride_qm + offs_d[None, :] * stride_qk
    k_ptrs = K + k_off + offs_d[:, None] * stride_kk + offs_n[None, :] * stride_kn
    v_ptrs = V + v_off + offs_n[:, None] * stride_vn + offs_d[None, :] * stride_vk
    m_i = tl.full([BLOCK_M], float("-inf"), dtype=tl.float32)
    l_i = tl.zeros([BLOCK_M], dtype=tl.float32) + 1.0
    acc = tl.zeros([BLOCK_M, HEAD_DIM], dtype=tl.float32)
    q = tl.load(q_ptrs)
    acc, l_i, m_i = _attn_fwd_inner(
        acc,
        l_i,
        m_i,
        q,
        k_ptrs,
        v_ptrs,
        sm_scale,
        stride_kn,
        stride_vn,
        start_m,
        seqlen_k,
        BLOCK_M,
        BLOCK_N,
        HEAD_DIM,
        CAUSAL,
    )
    acc = acc / l_i[:, None]
    lse = m_i + tl.math.log2(l_i) / 1.4426950408889634
    o_ptrs = (
        Out
        + off_hz * stride_oh
        + offs_m[:, None] * stride_om
        + offs_d[None, :] * stride_ok
    )
    tl.store(o_ptrs, acc.to(Out.dtype.element_ty))
    tl.store(Lse + off_hz * seqlen_q + offs_m, lse)

# config = {"BLOCK_M": 32, "BLOCK_N": 32, "HEAD_DIM": 16, "arch": "sm_90", "causal": false, "dtype": "bf16", "num_stages": 3, "num_warps": 4}
# arch = sm_90


// ===== COMPILED SASS (sm_90a) =====

	.target	sm_90a

	.elftype	@"ET_EXEC"


//--------------------- .note.nv.tkinfo           --------------------------
	.section	.note.nv.tkinfo,"",@"SHT_NOTE"
	.sectionflags	@"SHF_NOTE_NV_TKINFO"
	.tkinfo
        /*0018*/ 	.word	0x00000002
        /*0030*/ 	.string	""
        /*0030*/ 	.string	"ptxas"
        /*0030*/ 	.string	"Cuda compilation tools, release 13.0, V13.0.88"
        /*0030*/ 	.string	"Build cuda_13.0.r13.0/compiler.36424714_0"
        /*0030*/ 	.string	"-v  -suppress-debug-info  -lineinfo  -arch sm_90a "



//--------------------- .note.nv.cuinfo           --------------------------
	.section	.note.nv.cuinfo,"",@"SHT_NOTE"
	.sectionflags	@"SHF_NOTE_NV_CUINFO"
        /*0018*/ 	.short	0x0002
        /*001a*/ 	.short	0x005a
        /*001c*/ 	.short	0x0082
	.zero		2


//--------------------- .nv.info                  --------------------------
	.section	.nv.info,"",@"SHT_CUDA_INFO"
	.align	4


	//----- nvinfo : EIATTR_REGCOUNT
	.align		4
        /*0000*/ 	.byte	0x04, 0x2f
        /*0002*/ 	.short	(.L_2 - .L_1)
	.align		4
.L_1:
        /*0004*/ 	.word	index@(attn_fwd)
        /*0008*/ 	.word	0x00000040


	//----- nvinfo : EIATTR_FRAME_SIZE
	.align		4
.L_2:
        /*000c*/ 	.byte	0x04, 0x11
        /*000e*/ 	.short	(.L_4 - .L_3)
	.align		4
.L_3:
        /*0010*/ 	.word	index@(attn_fwd)
        /*0014*/ 	.word	0x00000000


	//----- nvinfo : EIATTR_MIN_STACK_SIZE
	.align		4
.L_4:
        /*0018*/ 	.byte	0x04, 0x12
        /*001a*/ 	.short	(.L_6 - .L_5)
	.align		4
.L_5:
        /*001c*/ 	.word	index@(attn_fwd)
        /*0020*/ 	.word	0x00000000
.L_6:


//--------------------- .nv.compat                --------------------------
	.section	.nv.compat,"",@"SHT_CUDA_COMPAT_INFO"
	.align	4
        /*0000*/ 	.byte	0x02, 0x09, 0x01, 0x00, 0x02, 0x02, 0x01, 0x00, 0x02, 0x05, 0x05, 0x00, 0x03, 0x07, 0x01, 0x01
        /*0010*/ 	.byte	0x02, 0x03, 0x00, 0x00, 0x02, 0x06, 0x01, 0x00, 0x04, 0x0b, 0x08, 0x00, 0x00, 0x00, 0x00, 0x00
        /*0020*/ 	.byte	0x00, 0x00, 0x00, 0x00


//--------------------- .nv.info.attn_fwd         --------------------------
	.section	.nv.info.attn_fwd,"",@"SHT_CUDA_INFO"
	.sectionflags	@""
	.align	4


	//----- nvinfo : EIATTR_CUDA_API_VERSION
	.align		4
        /*0000*/ 	.byte	0x04, 0x37
        /*0002*/ 	.short	(.L_8 - .L_7)
.L_7:
        /*0004*/ 	.word	0x00000082


	//----- nvinfo : EIATTR_KPARAM_INFO
	.align		4
.L_8:
        /*0008*/ 	.byte	0x04, 0x17
        /*000a*/ 	.short	(.L_10 - .L_9)
.L_9:
        /*000c*/ 	.word	0x00000000
        /*0010*/ 	.short	0x0019
        /*0012*/ 	.short	0x0080
        /*0014*/ 	.byte	0x00, 0xf4, 0x21, 0x00


	//----- nvinfo : EIATTR_KPARAM_INFO
	.align		4
.L_10:
        /*0018*/ 	.byte	0x04, 0x17
        /*001a*/ 	.short	(.L_12 - .L_11)
.L_11:
        /*001c*/ 	.word	0x00000000
        /*0020*/ 	.short	0x0018
        /*0022*/ 	.short	0x0078
        /*0024*/ 	.byte	0x00, 0xf4, 0x21, 0x00


	//----- nvinfo : EIATTR_KPARAM_INFO
	.align		4
.L_12:
        /*0028*/ 	.byte	0x04, 0x17
        /*002a*/ 	.short	(.L_14 - .L_13)
.L_13:
        /*002c*/ 	.word	0x00000000
        /*0030*/ 	.short	0x0017
        /*0032*/ 	.short	0x0070
        /*0034*/ 	.byte	0x00, 0xf0, 0x11, 0x00


	//----- nvinfo : EIATTR_KPARAM_INFO
	.align		4
.L_14:
        /*0038*/ 	.byte	0x04, 0x17
        /*003a*/ 	.short	(.L_16 - .L_15)
.L_15:
        /*003c*/ 	.word	0x00000000
        /*0040*/ 	.short	0x0016
        /*0042*/ 	.short	0x006c
        /*0044*/ 	.byte	0x00, 0xf0, 0x11, 0x00


	//----- nvinfo : EIATTR_KPARAM_INFO
	.align		4
.L_16:
        /*0048*/ 	.byte	0x04, 0x17
        /*004a*/ 	.short	(.L_18 - .L_17)
.L_17:
        /*004c*/ 	.word	0x00000000
        /*0050*/ 	.short	0x0015
        /*0052*/ 	.short	0x0068
        /*0054*/ 	.byte	0x00, 0xf0, 0x11, 0x00


	//----- nvinfo : EIATTR_KPARAM_INFO
	.align		4
.L_18:
        /*0058*/ 	.byte	0x04, 0x17
        /*005a*/ 	.short	(.L_20 - .L_19)
.L_19:
        /*005c*/ 	.word	0x00000000
        /*0060*/ 	.short	0x0014
        /*0062*/ 	.short	0x0064
        /*0064*/ 	.byte	0x00, 0xf0, 0x11, 0x00


	//----- nvinfo : EIATTR_KPARAM_INFO
	.align		4
.L_20:
        /*0068*/ 	.byte	0x04, 0x17
        /*006a*/ 	.short	(.L_22 - .L_21)
.L_21:
        /*006c*/ 	.word	0x00000000
        /*0070*/ 	.short	0x0013
        /*0072*/ 	.short	0x0060
        /*0074*/ 	.byte	0x00, 0xf0, 0x11, 0x00


	//----- nvinfo : EIATTR_KPARAM_INFO
	.align		4
.L_22:
        /*0078*/ 	.byte	0x04, 0x17
        /*007a*/ 	.short	(.L_24 - .L_23)
.L_23:
        /*007c*/ 	.word	0x00000000
        /*0080*/ 	.short	0x0012
        /*0082*/ 	.short	0x005c
        /*0084*/ 	.byte	0x00, 0xf0, 0x11, 0x00


	//----- nvinfo : EIATTR_KPARAM_INFO
	.align		4
.L_24:
        /*0088*/ 	.byte	0x04, 0x17
        /*008a*/ 	.short	(.L_26 - .L_25)
.L_25:
        /*008c*/ 	.word	0x00000000
        /*0090*/ 	.short	0x0011
        /*0092*/ 	.short	0x0058
        /*0094*/ 	.byte	0x00, 0xf0, 0x11, 0x00


	//----- nvinfo : EIATTR_KPARAM_INFO
	.align		4
.L_26:
        /*0098*/ 	.byte	0x04, 0x17
        /*009a*/ 	.short	(.L_28 - .L_27)
.L_27:
        /*009c*/ 	.word	0x00000000
        /*00a0*/ 	.short	0x0010
        /*00a2*/ 	.short	0x0054
        /*00a4*/ 	.byte	0x00, 0xf0, 0x11, 0x00


	//----- nvinfo : EIATTR_KPARAM_INFO
	.align		4
.L_28:
        /*00a8*/ 	.byte	0x04, 0x17
        /*00aa*/ 	.short	(.L_30 - .L_29)
.L_29:
        /*00ac*/ 	.word	0x00000000
        /*00b0*/ 	.short	0x000f
        /*00b2*/ 	.short	0x0050
        /*00b4*/ 	.byte	0x00, 0xf0, 0x11, 0x00


	//----- nvinfo : EIATTR_KPARAM_INFO
	.align		4
.L_30:
        /*00b8*/ 	.byte	0x04, 0x17
        /*00ba*/ 	.short	(.L_32 - .L_31)
.L_31:
        /*00bc*/ 	.word	0x00000000
        /*00c0*/ 	.short	0x000e
        /*00c2*/ 	.short	0x004c
        /*00c4*/ 	.byte	0x00, 0xf0, 0x11, 0x00


	//----- nvinfo : EIATTR_KPARAM_INFO
	.align		4
.L_32:
        /*00c8*/ 	.byte	0x04, 0x17
        /*00ca*/ 	.short	(.L_34 - .L_33)
.L_33:
        /*00cc*/ 	.word	0x00000000
        /*00d0*/ 	.short	0x000d
        /*00d2*/ 	.short	0x0048
        /*00d4*/ 	.byte	0x00, 0xf0, 0x11, 0x00


	//----- nvinfo : EIATTR_KPARAM_INFO
	.align		4
.L_34:
        /*00d8*/ 	.byte	0x04, 0x17
        /*00da*/ 	.short	(.L_36 - .L_35)
.L_35:
        /*00dc*/ 	.word	0x00000000
        /*00e0*/ 	.short	0x000c
        /*00e2*/ 	.short	0x0044
        /*00e4*/ 	.byte	0x00, 0xf0, 0x11, 0x00


	//----- nvinfo : EIATTR_KPARAM_INFO
	.align		4
.L_36:
        /*00e8*/ 	.byte	0x04, 0x17
        /*00ea*/ 	.short	(.L_38 - .L_37)
.L_37:
        /*00ec*/ 	.word	0x00000000
        /*00f0*/ 	.short	0x000b
        /*00f2*/ 	.short	0x0040
        /*00f4*/ 	.byte	0x00, 0xf0, 0x11, 0x00


	//----- nvinfo : EIATTR_KPARAM_INFO
	.align		4
.L_38:
        /*00f8*/ 	.byte	0x04, 0x17
        /*00fa*/ 	.short	(.L_40 - .L_39)
.L_39:
        /*00fc*/ 	.word	0x00000000
        /*0100*/ 	.short	0x000a
        /*0102*/ 	.short	0x003c
        /*0104*/ 	.byte	0x00, 0xf0, 0x11, 0x00


	//----- nvinfo : EIATTR_KPARAM_INFO
	.align		4
.L_40:
        /*0108*/ 	.byte	0x04, 0x17
        /*010a*/ 	.short	(.L_42 - .L_41)
.L_41:
        /*010c*/ 	.word	0x00000000
        /*0110*/ 	.short	0x0009
        /*0112*/ 	.short	0x0038
        /*0114*/ 	.byte	0x00, 0xf0, 0x11, 0x00


	//----- nvinfo : EIATTR_KPARAM_INFO
	.align		4
.L_42:
        /*0118*/ 	.byte	0x04, 0x17
        /*011a*/ 	.short	(.L_44 - .L_43)
.L_43:
        /*011c*/ 	.word	0x00000000
        /*0120*/ 	.short	0x0008
        /*0122*/ 	.short	0x0034
        /*0124*/ 	.byte	0x00, 0xf0, 0x11, 0x00


	//----- nvinfo : EIATTR_KPARAM_INFO
	.align		4
.L_44:
        /*0128*/ 	.byte	0x04, 0x17
        /*012a*/ 	.short	(.L_46 - .L_45)
.L_45:
        /*012c*/ 	.word	0x00000000
        /*0130*/ 	.short	0x0007
        /*0132*/ 	.short	0x0030
        /*0134*/ 	.byte	0x00, 0xf0, 0x11, 0x00


	//----- nvinfo : EIATTR_KPARAM_INFO
	.align		4
.L_46:
        /*0138*/ 	.byte	0x04, 0x17
        /*013a*/ 	.short	(.L_48 - .L_47)
.L_47:
        /*013c*/ 	.word	0x00000000
        /*0140*/ 	.short	0x0006
        /*0142*/ 	.short	0x002c
        /*0144*/ 	.byte	0x00, 0xf0, 0x11, 0x00


	//----- nvinfo : EIATTR_KPARAM_INFO
	.align		4
.L_48:
        /*0148*/ 	.byte	0x04, 0x17
        /*014a*/ 	.short	(.L_50 - .L_49)
.L_49:
        /*014c*/ 	.word	0x00000000
        /*0150*/ 	.short	0x0005
        /*0152*/ 	.short	0x0028
        /*0154*/ 	.byte	0x00, 0xf0, 0x11, 0x00


	//----- nvinfo : EIATTR_KPARAM_INFO
	.align		4
.L_50:
        /*0158*/ 	.byte	0x04, 0x17
        /*015a*/ 	.short	(.L_52 - .L_51)
.L_51:
        /*015c*/ 	.word	0x00000000
        /*0160*/ 	.short	0x0004
        /*0162*/ 	.short	0x0020
        /*0164*/ 	.byte	0x00, 0xf4, 0x21, 0x00


	//----- nvinfo : EIATTR_KPARAM_INFO
	.align		4
.L_52:
        /*0168*/ 	.byte	0x04, 0x17
        /*016a*/ 	.short	(.L_54 - .L_53)
.L_53:
        /*016c*/ 	.word	0x00000000
        /*0170*/ 	.short	0x0003
        /*0172*/ 	.short	0x0018
        /*0174*/ 	.byte	0x00, 0xf4, 0x21, 0x00


	//----- nvinfo : EIATTR_KPARAM_INFO
	.align		4
.L_54:
        /*0178*/ 	.byte	0x04, 0x17
        /*017a*/ 	.short	(.L_56 - .L_55)
.L_55:
        /*017c*/ 	.word	0x00000000
        /*0180*/ 	.short	0x0002
        /*0182*/ 	.short	0x0010
        /*0184*/ 	.byte	0x00, 0xf4, 0x21, 0x00


	//----- nvinfo : EIATTR_KPARAM_INFO
	.align		4
.L_56:
        /*0188*/ 	.byte	0x04, 0x17
        /*018a*/ 	.short	(.L_58 - .L_57)
.L_57:
        /*018c*/ 	.word	0x00000000
        /*0190*/ 	.short	0x0001
        /*0192*/ 	.short	0x0008
        /*0194*/ 	.byte	0x00, 0xf4, 0x21, 0x00


	//----- nvinfo : EIATTR_KPARAM_INFO
	.align		4
.L_58:
        /*0198*/ 	.byte	0x04, 0x17
        /*019a*/ 	.short	(.L_60 - .L_59)
.L_59:
        /*019c*/ 	.word	0x00000000
        /*01a0*/ 	.short	0x0000
        /*01a2*/ 	.short	0x0000
        /*01a4*/ 	.byte	0x00, 0xf4, 0x21, 0x00


	//----- nvinfo : EIATTR_SPARSE_MMA_MASK
	.align		4
.L_60:
        /*01a8*/ 	.byte	0x03, 0x50
        /*01aa*/ 	.short	0x0000


	//----- nvinfo : EIATTR_MAXREG_COUNT
	.align		4
        /*01ac*/ 	.byte	0x03, 0x1b
        /*01ae*/ 	.short	0x00ff


	//----- nvinfo : EIATTR_NUM_BARRIERS
	.align		4
        /*01b0*/ 	.byte	0x02, 0x4c
        /*01b2*/ 	.byte	0x01
	.zero		1


	//----- nvinfo : EIATTR_MERCURY_ISA_VERSION
	.align		4
        /*01b4*/ 	.byte	0x03, 0x5f
        /*01b6*/ 	.short	0x0101


	//----- nvinfo : EIATTR_COOP_GROUP_MASK_REGIDS
	.align		4
        /*01b8*/ 	.byte	0x04, 0x29
        /*01ba*/ 	.short	(.L_62 - .L_61)


	//   ....[0]....
.L_61:
        /*01bc*/ 	.word	0xffffffff


	//   ....[1]....
        /*01c0*/ 	.word	0xffffffff


	//   ....[2]....
        /*01c4*/ 	.word	0xffffffff


	//   ....[3]....
        /*01c8*/ 	.word	0xffffffff


	//   ....[4]....
        /*01cc*/ 	.word	0xffffffff


	//   ....[5]....
        /*01d0*/ 	.word	0xffffffff


	//   ....[6]....
        /*01d4*/ 	.word	0xffffffff


	//   ....[7]....
        /*01d8*/ 	.word	0xffffffff


	//----- nvinfo : EIATTR_COOP_GROUP_INSTR_OFFSETS
	.align		4
.L_62:
        /*01dc*/ 	.byte	0x04, 0x28
        /*01de*/ 	.short	(.L_64 - .L_63)


	//   ....[0]....
.L_63:
        /*01e0*/ 	.word	0x00000c90


	//   ....[1]....
        /*01e4*/ 	.word	0x00000cb0


	//   ....[2]....
        /*01e8*/ 	.word	0x00000f80


	//   ....[3]....
        /*01ec*/ 	.word	0x00000fb0


	//   ....[4]....
        /*01f0*/ 	.word	0x00001250


	//   ....[5]....
        /*01f4*/ 	.word	0x00001270


	//   ....[6]....
        /*01f8*/ 	.word	0x000012c0


	//   ....[7]....
        /*01fc*/ 	.word	0x000012e0


	//----- nvinfo : EIATTR_EXIT_INSTR_OFFSETS
	.align		4
.L_64:
        /*0200*/ 	.byte	0x04, 0x1c
        /*0202*/ 	.short	(.L_66 - .L_65)


	//   ....[0]....
.L_65:
        /*0204*/ 	.word	0x00002120


	//   ....[1]....
        /*0208*/ 	.word	0x00002150


	//----- nvinfo : EIATTR_REQNTID
	.align		4
.L_66:
        /*020c*/ 	.byte	0x04, 0x10
        /*020e*/ 	.short	(.L_68 - .L_67)
.L_67:
        /*0210*/ 	.word	0x00000080
        /*0214*/ 	.word	0x00000001
        /*0218*/ 	.word	0x00000001


	//----- nvinfo : EIATTR_CBANK_PARAM_SIZE
	.align		4
.L_68:
        /*021c*/ 	.byte	0x03, 0x19
        /*021e*/ 	.short	0x0088


	//----- nvinfo : EIATTR_PARAM_CBANK
	.align		4
        /*0220*/ 	.byte	0x04, 0x0a
        /*0222*/ 	.short	(.L_70 - .L_69)
	.align		4
.L_69:
        /*0224*/ 	.word	index@(.nv.constant0.attn_fwd)
        /*0228*/ 	.short	0x0210
        /*022a*/ 	.short	0x0088


	//----- nvinfo : EIATTR_SW_WAR
	.align		4
.L_70:
        /*022c*/ 	.byte	0x04, 0x36
        /*022e*/ 	.short	(.L_72 - .L_71)
.L_71:
        /*0230*/ 	.word	0x00000008
.L_72:


//--------------------- .nv.callgraph             --------------------------
	.section	.nv.callgraph,"",@"SHT_CUDA_CALLGRAPH"
	.align	4
	.sectionentsize	8
	.align		4
        /*0000*/ 	.word	0x00000000
	.align		4
        /*0004*/ 	.word	0xffffffff
	.align		4
        /*0008*/ 	.word	0x00000000
	.align		4
        /*000c*/ 	.word	0xfffffffe
	.align		4
        /*0010*/ 	.word	0x00000000
	.align		4
        /*0014*/ 	.word	0xfffffffd
	.align		4
        /*0018*/ 	.word	0x00000000
	.align		4
        /*001c*/ 	.word	0xfffffffc


//--------------------- .nv.constant4             --------------------------
	.section	.nv.constant4,"a",@progbits
	.align	8
	.align		8
.nv.constant4:
        /*0000*/ 	.dword	_$_str


//--------------------- .text.attn_fwd            --------------------------
	.section	.text.attn_fwd,"ax",@progbits
	.align	128
        .global         attn_fwd
        .type           attn_fwd,@function
        .size           attn_fwd,(.L_x_3 - attn_fwd)
        .other          attn_fwd,@"STO_CUDA_ENTRY STV_DEFAULT"
attn_fwd:
.text.attn_fwd:
[----:B------:R-:W-:Y:S01]  /*0000*/  LDC R1, c[0x0][0x28] ;  /* 0x00000a00ff017b82 */ /* 0x000fe20000000800 */
[----:B------:R-:W0:Y:S07]  /*0010*/  S2R R6, SR_TID.X ;  /* 0x0000000000067919 */ /* 0x000e2e0000002100 */
[----:B------:R-:W1:Y:S01]  /*0020*/  S2UR UR8, SR_CTAID.Y ;  /* 0x00000000000879c3 */ /* 0x000e620000002600 */
[----:B------:R-:W-:Y:S01]  /*0030*/  ULDC.64 UR4, c[0x0][0x240] ;  /* 0x0000900000047ab9 */ /* 0x000fe20000000a00 */
[----:B------:R-:W-:Y:S01]  /*0040*/  ULDC.64 UR14, c[0x0][0x208] ;  /* 0x00008200000e7ab9 */ /* 0x000fe20000000a00 */
[----:B------:R-:W2:Y:S01]  /*0050*/  S2R R3, SR_CTAID.X ;  /* 0x0000000000037919 */ /* 0x000ea20000002500 */
[----:B------:R-:W-:-:S04]  /*0060*/  ULDC UR16, c[0x0][0x280] ;  /* 0x0000a00000107ab9 */ /* 0x000fc80000000800 */
[----:B------:R-:W3:Y:S08]  /*0070*/  LDC R2, c[0x0][0x248] ;  /* 0x00009200ff027b82 */ /* 0x000ef00000000800 */
[----:B------:R-:W4:Y:S01]  /*0080*/  LDC.64 R14, c[0x0][0x210] ;  /* 0x00008400ff0e7b82 */ /* 0x000f220000000a00 */
[----:B-1----:R-:W-:-:S04]  /*0090*/  UIMAD UR4, UR8, UR4, URZ ;  /* 0x00000004080472a4 */ /* 0x002fc8000f8e023f */
[----:B------:R-:W-:Y:S01]  /*00a0*/  USHF.L.U32 UR6, UR4, 0x1, URZ ;  /* 0x0000000104067899 */ /* 0x000fe2000800063f */
[----:B0-----:R-:W-:Y:S02]  /*00b0*/  SHF.R.U32.HI R7, RZ, 0x5, R6 ;  /* 0x00000005ff077819 */ /* 0x001fe40000011606 */
[----:B------:R-:W-:Y:S02]  /*00c0*/  LOP3.LUT R12, R6, 0x1f, RZ, 0xc0, !PT ;  /* 0x0000001f060c7812 */ /* 0x000fe400078ec0ff */
[----:B------:R-:W-:Y:S02]  /*00d0*/  SGXT.U32 R7, R7, 0x2 ;  /* 0x000000020707781a */ /* 0x000fe40000000000 */
[----:B--2---:R-:W-:-:S03]  /*00e0*/  LEA R36, R3, R12, 0x5 ;  /* 0x0000000c03247211 */ /* 0x004fc600078e28ff */
[----:B---3--:R-:W-:Y:S02]  /*00f0*/  IMAD R5, R7, R2, RZ ;  /* 0x0000000207057224 */ /* 0x008fe400078e02ff */
[----:B------:R-:W-:Y:S01]  /*0100*/  IMAD R0, R36, UR5, RZ ;  /* 0x0000000524007c24 */ /* 0x000fe2000f8e02ff */
[----:B------:R-:W-:Y:S02]  /*0110*/  UIMAD.WIDE UR4, UR4, 0x2, URZ ;  /* 0x00000002040478a5 */ /* 0x000fe4000f8e023f */
[----:B------:R-:W-:Y:S01]  /*0120*/  LEA R9, R2, R5, 0x2 ;  /* 0x0000000502097211 */ /* 0x000fe200078e10ff */
[C---:B------:R-:W-:Y:S02]  /*0130*/  IMAD.SHL.U32 R3, R0.reuse, 0x2, RZ ;  /* 0x0000000200037824 */ /* 0x040fe400078e00ff */
[----:B------:R-:W-:-:S03]  /*0140*/  IMAD.HI R0, R0, 0x2, RZ ;  /* 0x0000000200007827 */ /* 0x000fc600078e02ff */
[----:B----4-:R-:W-:Y:S01]  /*0150*/  IADD3 R10, P0, P1, R3, UR6, R14 ;  /* 0x00000006030a7c10 */ /* 0x010fe2000f91e00e */
[----:B------:R-:W-:-:S03]  /*0160*/  IMAD R11, R2, 0x4, R9 ;  /* 0x00000004020b7824 */ /* 0x000fc600078e0209 */
[----:B------:R-:W-:Y:S02]  /*0170*/  IADD3.X R14, R0, UR5, R15, P0, P1 ;  /* 0x00000005000e7c10 */ /* 0x000fe400087e240f */
[----:B------:R-:W-:Y:S02]  /*0180*/  LEA R0, R2, R11, 0x2 ;  /* 0x0000000b02007211 */ /* 0x000fe400078e10ff */
[-C--:B------:R-:W-:Y:S02]  /*0190*/  LEA R2, P0, R5, R10.reuse, 0x1 ;  /* 0x0000000a05027211 */ /* 0x080fe400078008ff */
[-C--:B------:R-:W-:Y:S02]  /*01a0*/  LEA R4, P1, R9, R10.reuse, 0x1 ;  /* 0x0000000a09047211 */ /* 0x080fe400078208ff */
[-C--:B------:R-:W-:Y:S02]  /*01b0*/  LEA R8, P2, R11, R10.reuse, 0x1 ;  /* 0x0000000a0b087211 */ /* 0x080fe400078408ff */
[----:B------:R-:W-:-:S02]  /*01c0*/  LEA R10, P3, R0, R10, 0x1 ;  /* 0x0000000a000a7211 */ /* 0x000fc400078608ff */
[-C--:B------:R-:W-:Y:S02]  /*01d0*/  LEA.HI.X.SX32 R3, R5, R14.reuse, 0x1, P0 ;  /* 0x0000000e05037211 */ /* 0x080fe400000f0eff */
[-C--:B------:R-:W-:Y:S02]  /*01e0*/  LEA.HI.X.SX32 R5, R9, R14.reuse, 0x1, P1 ;  /* 0x0000000e09057211 */ /* 0x080fe400008f0eff */
[-C--:B------:R-:W-:Y:S01]  /*01f0*/  LEA.HI.X.SX32 R9, R11, R14.reuse, 0x1, P2 ;  /* 0x0000000e0b097211 */ /* 0x080fe200010f0eff */
[----:B------:R0:W2:Y:S01]  /*0200*/  LDG.E.U16 R15, desc[UR14][R2.64] ;  /* 0x0000000e020f7981 */ /* 0x0000a2000c1e1500 */
[----:B------:R-:W-:-:S03]  /*0210*/  LEA.HI.X.SX32 R11, R0, R14, 0x1, P3 ;  /* 0x0000000e000b7211 */ /* 0x000fc600018f0eff */
[----:B------:R1:W3:Y:S04]  /*0220*/  LDG.E.U16 R5, desc[UR14][R4.64] ;  /* 0x0000000e04057981 */ /* 0x0002e8000c1e1500 */
[----:B------:R-:W4:Y:S04]  /*0230*/  LDG.E.U16 R9, desc[UR14][R8.64] ;  /* 0x0000000e08097981 */ /* 0x000f28000c1e1500 */
[----:B------:R-:W5:Y:S01]  /*0240*/  LDG.E.U16 R11, desc[UR14][R10.64] ;  /* 0x0000000e0a0b7981 */ /* 0x000f62000c1e1500 */
[----:B------:R-:W1:Y:S01]  /*0250*/  S2UR UR7, SR_CgaCtaId ;  /* 0x00000000000779c3 */ /* 0x000e620000008800 */
[----:B------:R-:W-:Y:S01]  /*0260*/  SHF.R.S32.HI R0, RZ, 0x6, R6 ;  /* 0x00000006ff007819 */ /* 0x000fe20000011406 */
[----:B------:R-:W-:-:S03]  /*0270*/  UISETP.GE.AND UP0, UPT, UR16, 0x1, UPT ;  /* 0x000000011000788c */ /* 0x000fc6000bf06270 */
[----:B------:R-:W-:Y:S01]  /*0280*/  SGXT R0, R0, 0x1 ;  /* 0x000000010000781a */ /* 0x000fe20000000200 */
[----:B------:R-:W-:Y:S01]  /*0290*/  IMAD.SHL.U32 R13, R6, 0x2, RZ ;  /* 0x00000002060d7824 */ /* 0x000fe200078e00ff */
[----:B------:R-:W-:Y:S01]  /*02a0*/  UMOV UR4, 0x400 ;  /* 0x0000040000047882 */ /* 0x000fe20000000000 */
[----:B------:R-:W-:Y:S02]  /*02b0*/  PLOP3.LUT P0, PT, PT, PT, UP0, 0x80, 0x0 ;  /* 0x000000000000781c */ /* 0x000fe40003f0f008 */
[----:B------:R-:W-:-:S04]  /*02c0*/  LOP3.LUT R0, R0, 0x90, RZ, 0xc0, !PT ;  /* 0x0000009000007812 */ /* 0x000fc800078ec0ff */
[----:B------:R-:W-:-:S04]  /*02d0*/  LOP3.LUT R0, R0, 0x7e, R13, 0x78, !PT ;  /* 0x0000007e00007812 */ /* 0x000fc800078e780d */
[----:B0-----:R-:W-:Y:S01]  /*02e0*/  LOP3.LUT R2, R0, 0x20, RZ, 0x3c, !PT ;  /* 0x0000002000027812 */ /* 0x001fe200078e3cff */
[----:B-1----:R-:W-:Y:S01]  /*02f0*/  ULEA UR7, UR7, UR4, 0x18 ;  /* 0x0000000407077291 */ /* 0x002fe2000f8ec03f */
[----:B------:R-:W-:Y:S01]  /*0300*/  MOV R37, 0xff800000 ;  /* 0xff80000000257802 */ /* 0x000fe20000000f00 */
[----:B------:R-:W-:Y:S01]  /*0310*/  IMAD.MOV.U32 R3, RZ, RZ, 0x3f800000 ;  /* 0x3f800000ff037424 */ /* 0x000fe200078e00ff */
[----:B------:R-:W-:Y:S01]  /*0320*/  MOV R4, 0x3f800000 ;  /* 0x3f80000000047802 */ /* 0x000fe20000000f00 */
[----:B------:R-:W-:Y:S01]  /*0330*/  IMAD.MOV.U32 R24, RZ, RZ, -0x800000 ;  /* 0xff800000ff187424 */ /* 0x000fe200078e00ff */
[----:B------:R-:W-:Y:S02]  /*0340*/  CS2R R20, SRZ ;  /* 0x0000000000147805 */ /* 0x000fe4000001ff00 */
[----:B------:R-:W-:Y:S01]  /*0350*/  CS2R R22, SRZ ;  /* 0x0000000000167805 */ /* 0x000fe2000001ff00 */
[C---:B------:R-:W-:Y:S01]  /*0360*/  IMAD.SHL.U32 R14, R6.reuse, 0x8, RZ ;  /* 0x00000008060e7824 */ /* 0x040fe200078e00ff */
[----:B--2---:R0:W-:Y:S04]  /*0370*/  STS.U16 [R0+UR7], R15 ;  /* 0x0000000f00007988 */ /* 0x0041e80008000407 */
[----:B----4-:R1:W-:Y:S04]  /*0380*/  STS.U16 [R0+UR7+0x200], R9 ;  /* 0x0002000900007988 */ /* 0x0103e80008000407 */
[----:B---3--:R2:W-:Y:S01]  /*0390*/  STS.U16 [R2+UR7+0x100], R5 ;  /* 0x0001000502007988 */ /* 0x0085e20008000407 */
[----:B0-----:R-:W-:-:S03]  /*03a0*/  LOP3.LUT R15, R6, 0x10, RZ, 0xc0, !PT ;  /* 0x00000010060f7812 */ /* 0x001fc600078ec0ff */
[----:B-----5:R0:W-:Y:S01]  /*03b0*/  STS.U16 [R2+UR7+0x300], R11 ;  /* 0x0003000b02007988 */ /* 0x0201e20008000407 */
[----:B-1----:R-:W-:Y:S02]  /*03c0*/  CS2R R8, SRZ ;  /* 0x0000000000087805 */ /* 0x002fe4000001ff00 */
[----:B--2---:R-:W-:Y:S02]  /*03d0*/  SHF.L.U32 R5, R6, 0x6, RZ ;  /* 0x0000000606057819 */ /* 0x004fe400000006ff */
[----:B0-----:R-:W-:Y:S01]  /*03e0*/  CS2R R10, SRZ ;  /* 0x00000000000a7805 */ /* 0x001fe2000001ff00 */
[----:B------:R-:W-:Y:S06]  /*03f0*/  @!P0 BRA `(.L_x_0) ;  /* 0x0000001000588947 */ /* 0x000fec0003800000 */
[----:B------:R-:W-:Y:S01]  /*0400*/  LOP3.LUT R3, R13, 0x10, RZ, 0xc0, !PT ;  /* 0x000000100d037812 */ /* 0x000fe200078ec0ff */
[----:B------:R-:W-:Y:S01]  /*0410*/  ULDC.64 UR10, c[0x0][0x250] ;  /* 0x00009400000a7ab9 */ /* 0x000fe20000000a00 */
[----:B------:R-:W-:Y:S01]  /*0420*/  LEA R8, R15, UR7, 0x5 ;  /* 0x000000070f087c11 */ /* 0x000fe2000f8e28ff */
[----:B------:R-:W-:Y:S01]  /*0430*/  UIMAD UR6, UR8, UR10, URZ ;  /* 0x0000000a080672a4 */ /* 0x000fe2000f8e023f */
[----:B------:R-:W-:Y:S01]  /*0440*/  LOP3.LUT R3, R3, 0x20, R6, 0xf8, !PT ;  /* 0x0000002003037812 */ /* 0x000fe200078ef806 */
[----:B------:R-:W-:Y:S01]  /*0450*/  ULDC UR5, c[0x0][0x258] ;  /* 0x0000960000057ab9 */ /* 0x000fe20000000800 */
[----:B------:R-:W-:Y:S01]  /*0460*/  LOP3.LUT R5, R5, 0x1c0, RZ, 0xc0, !PT ;  /* 0x000001c005057812 */ /* 0x000fe200078ec0ff */
[----:B------:R-:W-:Y:S01]  /*0470*/  IMAD R16, R15, -0x10, R8 ;  /* 0xfffffff00f107824 */ /* 0x000fe200078e0208 */
[--C-:B------:R-:W-:Y:S01]  /*0480*/  LOP3.LUT R4, R3, 0x30, R14.reuse, 0x78, !PT ;  /* 0x0000003003047812 */ /* 0x100fe200078e780e */
[----:B------:R-:W-:Y:S01]  /*0490*/  ULDC.64 UR12, c[0x0][0x260] ;  /* 0x00009800000c7ab9 */ /* 0x000fe20000000a00 */
[C---:B------:R-:W-:Y:S01]  /*04a0*/  LOP3.LUT R14, R5.reuse, 0x30, R14, 0xf8, !PT ;  /* 0x00000030050e7812 */ /* 0x040fe200078ef80e */
[----:B------:R-:W-:Y:S01]  /*04b0*/  UIMAD UR4, UR8, UR12, URZ ;  /* 0x0000000c080472a4 */ /* 0x000fe2000f8e023f */
[----:B------:R-:W-:Y:S01]  /*04c0*/  IADD3 R5, R5, R8, R4 ;  /* 0x0000000805057210 */ /* 0x000fe20007ffe004 */
[----:B------:R-:W0:Y:S01]  /*04d0*/  LDC R17, c[0x0][0x268] ;  /* 0x00009a00ff117b82 */ /* 0x000e220000000800 */
[----:B------:R-:W-:Y:S01]  /*04e0*/  SHF.R.S32.HI R8, RZ, 0x2, R6 ;  /* 0x00000002ff087819 */ /* 0x000fe20000011406 */
[----:B------:R-:W-:Y:S01]  /*04f0*/  USHF.L.U32 UR9, UR4, 0x1, URZ ;  /* 0x0000000104097899 */ /* 0x000fe2000800063f */
[----:B------:R-:W-:Y:S01]  /*0500*/  LOP3.LUT R3, R6, 0xf, RZ, 0xc0, !PT ;  /* 0x0000000f06037812 */ /* 0x000fe200078ec0ff */
[----:B------:R-:W-:Y:S01]  /*0510*/  IMAD R12, R12, UR13, RZ ;  /* 0x0000000d0c0c7c24 */ /* 0x000fe2000f8e02ff */
[----:B------:R-:W-:Y:S01]  /*0520*/  SGXT R8, R8, 0x1 ;  /* 0x000000010808781a */ /* 0x000fe20000000200 */
[----:B------:R-:W-:Y:S01]  /*0530*/  ULDC.64 UR18, c[0x0][0x218] ;  /* 0x0000860000127ab9 */ /* 0x000fe20000000a00 */
[----:B------:R-:W-:Y:S01]  /*0540*/  SHF.L.U32 R4, R6, 0x5, RZ ;  /* 0x0000000506047819 */ /* 0x000fe200000006ff */
[----:B------:R-:W-:Y:S01]  /*0550*/  IMAD R3, R3, UR5, RZ ;  /* 0x0000000503037c24 */ /* 0x000fe2000f8e02ff */
[----:B------:R-:W-:Y:S01]  /*0560*/  USHF.L.U32 UR5, UR6, 0x1, URZ ;  /* 0x0000000106057899 */ /* 0x000fe2000800063f */
[----:B------:R-:W-:Y:S01]  /*0570*/  LOP3.LUT R9, R8, 0x90, RZ, 0xc0, !PT ;  /* 0x0000009008097812 */ /* 0x000fe200078ec0ff */
[C---:B------:R-:W-:Y:S01]  /*0580*/  IMAD.SHL.U32 R8, R12.reuse, 0x2, RZ ;  /* 0x000000020c087824 */ /* 0x040fe200078e00ff */
[----:B------:R-:W-:Y:S01]  /*0590*/  ULDC.64 UR20, c[0x0][0x220] ;  /* 0x0000880000147ab9 */ /* 0x000fe20000000a00 */
[----:B------:R-:W-:Y:S01]  /*05a0*/  IMAD.U32 R11, RZ, RZ, UR9 ;  /* 0x00000009ff0b7e24 */ /* 0x000fe2000f8e00ff */
[----:B------:R-:W-:Y:S01]  /*05b0*/  LOP3.LUT R10, R9, 0x60, R4, 0xf8, !PT ;  /* 0x00000060090a7812 */ /* 0x000fe200078ef804 */
[----:B------:R-:W-:Y:S01]  /*05c0*/  IMAD.HI R12, R12, 0x2, RZ ;  /* 0x000000020c0c7827 */ /* 0x000fe200078e02ff */
[----:B------:R-:W-:-:S02]  /*05d0*/  SHF.L.U32 R4, R3, 0x1, RZ ;  /* 0x0000000103047819 */ /* 0x000fc400000006ff */
[----:B------:R-:W-:Y:S02]  /*05e0*/  CS2R R20, SRZ ;  /* 0x0000000000147805 */ /* 0x000fe4000001ff00 */
[----:B------:R-:W-:Y:S01]  /*05f0*/  MOV R9, UR5 ;  /* 0x0000000500097c02 */ /* 0x000fe20008000f00 */
[----:B------:R-:W-:Y:S01]  /*0600*/  UIMAD.WIDE UR4, UR4, 0x2, URZ ;  /* 0x00000002040478a5 */ /* 0x000fe2000f8e023f */
[----:B------:R-:W-:Y:S01]  /*0610*/  IADD3 R40, P2, P3, R8, UR20, R11 ;  /* 0x0000001408287c10 */ /* 0x000fe2000fb5e00b */
[----:B------:R-:W-:Y:S01]  /*0620*/  IMAD.U32 R15, RZ, RZ, UR11 ;  /* 0x0000000bff0f7e24 */ /* 0x000fe2000f8e00ff */
[----:B------:R-:W-:Y:S01]  /*0630*/  IADD3 R48, P0, P1, R4, UR18, R9 ;  /* 0x0000001204307c10 */ /* 0x000fe2000f91e009 */
[----:B------:R-:W-:Y:S01]  /*0640*/  IMAD.HI R3, R3, 0x2, RZ ;  /* 0x0000000203037827 */ /* 0x000fe200078e02ff */
[----:B------:R-:W-:Y:S02]  /*0650*/  SHF.R.U32.HI R4, RZ, 0x4, R6 ;  /* 0x00000004ff047819 */ /* 0x000fe40000011606 */
[----:B------:R-:W-:-:S02]  /*0660*/  CS2R R22, SRZ ;  /* 0x0000000000167805 */ /* 0x000fc4000001ff00 */
[----:B------:R-:W-:Y:S01]  /*0670*/  LOP3.LUT R6, R14, 0x30, R13, 0x78, !PT ;  /* 0x000000300e067812 */ /* 0x000fe200078e780d */
[----:B------:R-:W-:Y:S01]  /*0680*/  IMAD.U32 R9, RZ, RZ, UR5 ;  /* 0x00000005ff097e24 */ /* 0x000fe2000f8e00ff */
[----:B------:R-:W-:Y:S01]  /*0690*/  SGXT.U32 R4, R4, 0x3 ;  /* 0x000000030404781a */ /* 0x000fe20000000000 */
[----:B------:R-:W-:Y:S01]  /*06a0*/  UIMAD.WIDE UR4, UR6, 0x2, URZ ;  /* 0x00000002060478a5 */ /* 0x000fe2000f8e023f */
[----:B------:R-:W-:Y:S01]  /*06b0*/  MOV R18, UR11 ;  /* 0x0000000b00127c02 */ /* 0x000fe20008000f00 */
[----:B------:R-:W-:Y:S01]  /*06c0*/  IMAD.MOV.U32 R39, RZ, RZ, -0x800000 ;  /* 0xff800000ff277424 */ /* 0x000fe200078e00ff */
[----:B------:R-:W-:Y:S01]  /*06d0*/  IADD3.X R14, R12, UR21, R9, P2, P3 ;  /* 0x000000150c0e7c10 */ /* 0x000fe200097e6409 */
[----:B------:R-:W-:Y:S01]  /*06e0*/  IMAD R4, R4, UR11, RZ ;  /* 0x0000000b04047c24 */ /* 0x000fe2000f8e02ff */
[----:B------:R-:W-:Y:S01]  /*06f0*/  MOV R9, UR11 ;  /* 0x0000000b00097c02 */ /* 0x000fe20008000f00 */
[----:B------:R-:W-:Y:S01]  /*0700*/  IMAD.U32 R12, RZ, RZ, UR5 ;  /* 0x00000005ff0c7e24 */ /* 0x000fe2000f8e00ff */
[----:B------:R-:W-:Y:S01]  /*0710*/  LOP3.LUT R13, R10, 0x10, R13, 0x78, !PT ;  /* 0x000000100a0d7812 */ /* 0x000fe200078e780d */
[----:B0-----:R-:W-:Y:S01]  /*0720*/  IMAD R10, R7, R17, RZ ;  /* 0x00000011070a7224 */ /* 0x001fe200078e02ff */
[----:B------:R-:W-:Y:S01]  /*0730*/  LEA R8, R9, R4, 0x3 ;  /* 0x0000000409087211 */ /* 0x000fe200078e18ff */
[----:B------:R-:W-:Y:S01]  /*0740*/  UMOV UR4, URZ ;  /* 0x0000003f00047c82 */ /* 0x000fe20008000000 */
[----:B------:R-:W-:Y:S01]  /*0750*/  MOV R38, 0xff800000 ;  /* 0xff80000000267802 */ /* 0x000fe20000000f00 */
[----:B------:R-:W-:Y:S01]  /*0760*/  IMAD R11, R17, 0x4, R10 ;  /* 0x00000004110b7824 */ /* 0x000fe200078e020a */
[----:B------:R-:W-:Y:S01]  /*0770*/  LEA R9, R15, R8, 0x3 ;  /* 0x000000080f097211 */ /* 0x000fe200078e18ff */
[----:B------:R-:W-:Y:S01]  /*0780*/  IMAD.IADD R7, R13, 0x1, R16 ;  /* 0x000000010d077824 */ /* 0x000fe200078e0210 */
[----:B------:R-:W-:Y:S01]  /*0790*/  IADD3.X R15, R3, UR19, R12, P0, P1 ;  /* 0x00000013030f7c10 */ /* 0x000fe200087e240c */
[----:B------:R-:W-:Y:S01]  /*07a0*/  UMOV UR5, URZ ;  /* 0x0000003f00057c82 */ /* 0x000fe20008000000 */
[-C--:B------:R-:W-:Y:S01]  /*07b0*/  LEA R54, P0, R4, R48.reuse, 0x1 ;  /* 0x0000003004367211 */ /* 0x080fe200078008ff */
[----:B------:R-:W-:Y:S01]  /*07c0*/  IMAD R3, R18, 0x8, R9 ;  /* 0x0000000812037824 */ /* 0x000fe200078e0209 */
[-C--:B------:R-:W-:Y:S01]  /*07d0*/  LEA R52, P1, R8, R48.reuse, 0x1 ;  /* 0x0000003008347211 */ /* 0x080fe200078208ff */
[----:B------:R-:W-:Y:S01]  /*07e0*/  UMOV UR6, URZ ;  /* 0x0000003f00067c82 */ /* 0x000fe20008000000 */
[-C--:B------:R-:W-:Y:S01]  /*07f0*/  LEA R50, P2, R9, R48.reuse, 0x1 ;  /* 0x0000003009327211 */ /* 0x080fe200078408ff */
[----:B------:R-:W-:Y:S01]  /*0800*/  ULDC UR9, c[0x0][0x238] ;  /* 0x00008e0000097ab9 */ /* 0x000fe20000000800 */
[----:B------:R-:W-:-:S02]  /*0810*/  LEA R48, P3, R3, R48, 0x1 ;  /* 0x0000003003307211 */ /* 0x000fc400078608ff */
[----:B------:R-:W-:Y:S02]  /*0820*/  LEA R12, R17, R11, 0x2 ;  /* 0x0000000b110c7211 */ /* 0x000fe400078e10ff */
[-C--:B------:R-:W-:Y:S02]  /*0830*/  LEA.HI.X.SX32 R49, R3, R15.reuse, 0x1, P3 ;  /* 0x0000000f03317211 */ /* 0x080fe400018f0eff */
[----:B------:R-:W-:Y:S02]  /*0840*/  LEA R3, R17, R12, 0x2 ;  /* 0x0000000c11037211 */ /* 0x000fe400078e10ff */
[-C--:B------:R-:W-:Y:S02]  /*0850*/  LEA.HI.X.SX32 R55, R4, R15.reuse, 0x1, P0 ;  /* 0x0000000f04377211 */ /* 0x080fe400000f0eff */
[-C--:B------:R-:W-:Y:S02]  /*0860*/  LEA.HI.X.SX32 R53, R8, R15.reuse, 0x1, P1 ;  /* 0x0000000f08357211 */ /* 0x080fe400008f0eff */
[----:B------:R-:W-:-:S02]  /*0870*/  LEA.HI.X.SX32 R51, R9, R15, 0x1, P2 ;  /* 0x0000000f09337211 */ /* 0x000fc400010f0eff */
[----:B------:R-:W-:Y:S02]  /*0880*/  CS2R R8, SRZ ;  /* 0x0000000000087805 */ /* 0x000fe4000001ff00 */
[-C--:B------:R-:W-:Y:S02]  /*0890*/  LEA R46, P0, R10, R40.reuse, 0x1 ;  /* 0x000000280a2e7211 */ /* 0x080fe400078008ff */
[-C--:B------:R-:W-:Y:S02]  /*08a0*/  LEA R44, P1, R11, R40.reuse, 0x1 ;  /* 0x000000280b2c7211 */ /* 0x080fe400078208ff */
[-C--:B------:R-:W-:Y:S02]  /*08b0*/  LEA R42, P2, R12, R40.reuse, 0x1 ;  /* 0x000000280c2a7211 */ /* 0x080fe400078408ff */
[----:B------:R-:W-:Y:S02]  /*08c0*/  LEA R40, P3, R3, R40, 0x1 ;  /* 0x0000002803287211 */ /* 0x000fe400078608ff */
[----:B------:R-:W-:-:S02]  /*08d0*/  LEA.HI.X.SX32 R47, R10, R14, 0x1, P0 ;  /* 0x0000000e0a2f7211 */ /* 0x000fc400000f0eff */
[-C--:B------:R-:W-:Y:S02]  /*08e0*/  LEA.HI.X.SX32 R45, R11, R14.reuse, 0x1, P1 ;  /* 0x0000000e0b2d7211 */ /* 0x080fe400008f0eff */
[----:B------:R-:W-:Y:S02]  /*08f0*/  CS2R R10, SRZ ;  /* 0x00000000000a7805 */ /* 0x000fe4000001ff00 */
[-C--:B------:R-:W-:Y:S01]  /*0900*/  LEA.HI.X.SX32 R41, R3, R14.reuse, 0x1, P3 ;  /* 0x0000000e03297211 */ /* 0x080fe200018f0eff */
[----:B------:R-:W-:Y:S01]  /*0910*/  IMAD.MOV.U32 R3, RZ, RZ, 0x3f800000 ;  /* 0x3f800000ff037424 */ /* 0x000fe200078e00ff */
[----:B------:R-:W-:Y:S02]  /*0920*/  LEA.HI.X.SX32 R43, R12, R14, 0x1, P2 ;  /* 0x0000000e0c2b7211 */ /* 0x000fe400010f0eff */
[----:B------:R-:W-:-:S07]  /*0930*/  MOV R4, 0x3f800000 ;  /* 0x3f80000000047802 */ /* 0x000fce0000000f00 */
.L_x_1:
[----:B------:R-:W-:Y:S01]  /*0940*/  MOV R19, UR4 ;  /* 0x0000000400137c02 */ /* 0x000fe20008000f00 */
[----:B------:R-:W-:Y:S01]  /*0950*/  IMAD.U32 R25, RZ, RZ, UR4 ;  /* 0x00000004ff197e24 */ /* 0x000fe2000f8e00ff */
[----:B------:R-:W-:Y:S01]  /*0960*/  MOV R15, UR4 ;  /* 0x00000004000f7c02 */ /* 0x000fe20008000f00 */
[----:B------:R-:W-:Y:S02]  /*0970*/  IMAD.U32 R17, RZ, RZ, UR4 ;  /* 0x00000004ff117e24 */ /* 0x000fe4000f8e00ff */
[----:B------:R-:W-:-:S04]  /*0980*/  IMAD.WIDE R24, R25, 0x2, R54 ;  /* 0x0000000219187825 */ /* 0x000fc800078e0236 */
[----:B------:R-:W-:Y:S02]  /*0990*/  IMAD.WIDE R18, R19, 0x2, R52 ;  /* 0x0000000213127825 */ /* 0x000fe400078e0234 */
[----:B------:R-:W2:Y:S02]  /*09a0*/  LDG.E.U16 R25, desc[UR14][R24.64] ;  /* 0x0000000e18197981 */ /* 0x000ea4000c1e1500 */
[----:B------:R-:W-:Y:S02]  /*09b0*/  IMAD.WIDE R16, R17, 0x2, R50 ;  /* 0x0000000211107825 */ /* 0x000fe400078e0232 */
[----:B------:R-:W3:Y:S02]  /*09c0*/  LDG.E.U16 R19, desc[UR14][R18.64] ;  /* 0x0000000e12137981 */ /* 0x000ee4000c1e1500 */
[----:B------:R-:W-:Y:S02]  /*09d0*/  IMAD.WIDE R14, R15, 0x2, R48 ;  /* 0x000000020f0e7825 */ /* 0x000fe400078e0230 */
[----:B------:R-:W4:Y:S04]  /*09e0*/  LDG.E.U16 R17, desc[UR14][R16.64] ;  /* 0x0000000e10117981 */ /* 0x000f28000c1e1500 */
[----:B------:R0:W5:Y:S01]  /*09f0*/  LDG.E.U16 R60, desc[UR14][R14.64] ;  /* 0x0000000e0e3c7981 */ /* 0x000162000c1e1500 */
[----:B------:R-:W-:Y:S01]  /*0a00*/  BAR.SYNC.DEFER_BLOCKING 0x0 ;  /* 0x0000000000007b1d */ /* 0x000fe20000010000 */
[----:B------:R-:W-:-:S04]  /*0a10*/  IMAD.U32 R59, RZ, RZ, UR5 ;  /* 0x00000005ff3b7e24 */ /* 0x000fc8000f8e00ff */
[----:B------:R-:W-:-:S04]  /*0a20*/  IMAD.WIDE R58, R59, 0x2, R46 ;  /* 0x000000023b3a7825 */ /* 0x000fc800078e022e */
[----:B------:R-:W-:-:S04]  /*0a30*/  IMAD.U32 R57, RZ, RZ, UR5 ;  /* 0x00000005ff397e24 */ /* 0x000fc8000f8e00ff */
[----:B------:R-:W-:Y:S01]  /*0a40*/  IMAD.WIDE R56, R57, 0x2, R42 ;  /* 0x0000000239387825 */ /* 0x000fe200078e022a */
[----:B------:R-:W-:Y:S02]  /*0a50*/  MOV R13, UR5 ;  /* 0x00000005000d7c02 */ /* 0x000fe40008000f00 */
[----:B0-----:R-:W-:-:S03]  /*0a60*/  MOV R15, UR5 ;  /* 0x00000005000f7c02 */ /* 0x001fc60008000f00 */
[----:B------:R-:W-:-:S04]  /*0a70*/  IMAD.WIDE R12, R13, 0x2, R44 ;  /* 0x000000020d0c7825 */ /* 0x000fc800078e022c */
[----:B------:R-:W-:Y:S01]  /*0a80*/  IMAD.WIDE R14, R15, 0x2, R40 ;  /* 0x000000020f0e7825 */ /* 0x000fe200078e0228 */
[----:B--2---:R-:W-:Y:S04]  /*0a90*/  STS.U16 [R0+UR7+0x400], R25 ;  /* 0x0004001900007988 */ /* 0x004fe80008000407 */
[----:B---3--:R-:W-:Y:S04]  /*0aa0*/  STS.U16 [R0+UR7+0x500], R19 ;  /* 0x0005001300007988 */ /* 0x008fe80008000407 */
[----:B----4-:R-:W-:Y:S04]  /*0ab0*/  STS.U16 [R0+UR7+0x600], R17 ;  /* 0x0006001100007988 */ /* 0x010fe80008000407 */
[----:B-----5:R-:W-:Y:S01]  /*0ac0*/  STS.U16 [R0+UR7+0x700], R60 ;  /* 0x0007003c00007988 */ /* 0x020fe20008000407 */
[----:B------:R-:W-:Y:S06]  /*0ad0*/  BAR.SYNC.DEFER_BLOCKING 0x0 ;  /* 0x0000000000007b1d */ /* 0x000fec0000010000 */
[----:B------:R-:W2:Y:S04]  /*0ae0*/  LDG.E.U16 R37, desc[UR14][R58.64] ;  /* 0x0000000e3a257981 */ /* 0x000ea8000c1e1500 */
[----:B------:R-:W3:Y:S04]  /*0af0*/  LDG.E.U16 R57, desc[UR14][R56.64] ;  /* 0x0000000e38397981 */ /* 0x000ee8000c1e1500 */
[----:B------:R-:W-:Y:S04]  /*0b00*/  LDSM.16.MT88.4 R28, [R5] ;  /* 0x00000000051c783b */ /* 0x000fe80000004200 */
[----:B------:R-:W0:Y:S04]  /*0b10*/  LDSM.16.M88.4 R24, [R7+0x400] ;  /* 0x000400000718783b */ /* 0x000e280000000200 */
[----:B------:R-:W1:Y:S04]  /*0b20*/  LDSM.16.M88.4 R32, [R7+0x600] ;  /* 0x000600000720783b */ /* 0x000e680000000200 */
[----:B------:R-:W4:Y:S04]  /*0b30*/  LDG.E.U16 R59, desc[UR14][R12.64] ;  /* 0x0000000e0c3b7981 */ /* 0x000f28000c1e1500 */
[----:B------:R1:W5:Y:S01]  /*0b40*/  LDG.E.U16 R61, desc[UR14][R14.64] ;  /* 0x0000000e0e3d7981 */ /* 0x000362000c1e1500 */
[----:B------:R-:W-:Y:S01]  /*0b50*/  BAR.SYNC.DEFER_BLOCKING 0x0 ;  /* 0x0000000000007b1d */ /* 0x000fe20000010000 */
[C---:B0-----:R-:W-:Y:S06]  /*0b60*/  HMMA.16816.F32.BF16 R16, R28.reuse, R24, RZ ;  /* 0x000000181c10723c */ /* 0x041fec00000418ff */
[C---:B------:R-:W-:Y:S06]  /*0b70*/  HMMA.16816.F32.BF16 R24, R28.reuse, R26, RZ ;  /* 0x0000001a1c18723c */ /* 0x040fec00000418ff */
[C---:B-1----:R-:W-:Y:S06]  /*0b80*/  HMMA.16816.F32.BF16 R12, R28.reuse, R32, RZ ;  /* 0x000000201c0c723c */ /* 0x042fec00000418ff */
[----:B------:R-:W-:Y:S06]  /*0b90*/  HMMA.16816.F32.BF16 R28, R28, R34, RZ ;  /* 0x000000221c1c723c */ /* 0x000fec00000418ff */
[----:B------:R-:W-:Y:S01]  /*0ba0*/  FMUL R32, R16, UR9 ;  /* 0x0000000910207c20 */ /* 0x000fe20008400000 */
[----:B------:R-:W-:-:S05]  /*0bb0*/  FMUL R33, R17, UR9 ;  /* 0x0000000911217c20 */ /* 0x000fca0008400000 */
[----:B------:R-:W-:Y:S01]  /*0bc0*/  FMNMX R33, R32, R33, !PT ;  /* 0x0000002120217209 */ /* 0x000fe20007800000 */
        /* <DEDUP_REMOVED lines=11> */
[----:B------:R-:W-:-:S05]  /*0c80*/  FMNMX R33, R32, R33, !PT ;  /* 0x0000002120217209 */ /* 0x000fca0007800000 */
[----:B------:R-:W0:Y:S02]  /*0c90*/  SHFL.BFLY PT, R32, R33, 0x2, 0x1f ;  /* 0x0c401f0021207f89 */ /* 0x000e2400000e0000 */
[----:B0-----:R-:W-:-:S05]  /*0ca0*/  FMNMX R34, R33, R32, !PT ;  /* 0x0000002021227209 */ /* 0x001fca0007800000 */
[----:B------:R-:W0:Y:S02]  /*0cb0*/  SHFL.BFLY PT, R35, R34, 0x1, 0x1f ;  /* 0x0c201f0022237f89 */ /* 0x000e2400000e0000 */
[----:B0-----:R-:W-:Y:S02]  /*0cc0*/  FMNMX R35, R34, R35, !PT ;  /* 0x0000002322237209 */ /* 0x001fe40007800000 */
[----:B--2---:R0:W-:Y:S02]  /*0cd0*/  STS.U16 [R0+UR7+0x400], R37 ;  /* 0x0004002500007988 */ /* 0x0041e40008000407 */
[----:B0-----:R-:W-:-:S05]  /*0ce0*/  FMNMX R37, R35, R38, !PT ;  /* 0x0000002623257209 */ /* 0x001fca0007800000 */
[--C-:B------:R-:W-:Y:S01]  /*0cf0*/  FFMA R17, R17, UR9, -R37.reuse ;  /* 0x0000000911117c23 */ /* 0x100fe20008000825 */
[--C-:B------:R-:W-:Y:S01]  /*0d00*/  FFMA R16, R16, UR9, -R37.reuse ;  /* 0x0000000910107c23 */ /* 0x100fe20008000825 */
[--C-:B------:R-:W-:Y:S02]  /*0d10*/  FFMA R24, R24, UR9, -R37.reuse ;  /* 0x0000000918187c23 */ /* 0x100fe40008000825 */
[----:B------:R-:W-:Y:S01]  /*0d20*/  FMUL R17, R17, 1.4426950216293334961 ;  /* 0x3fb8aa3b11117820 */ /* 0x000fe20000400000 */
[----:B------:R-:W-:Y:S01]  /*0d30*/  FMUL R16, R16, 1.4426950216293334961 ;  /* 0x3fb8aa3b10107820 */ /* 0x000fe20000400000 */
[--C-:B------:R-:W-:Y:S01]  /*0d40*/  FFMA R25, R25, UR9, -R37.reuse ;  /* 0x0000000919197c23 */ /* 0x100fe20008000825 */
[----:B------:R-:W-:Y:S02]  /*0d50*/  FMUL R24, R24, 1.4426950216293334961 ;  /* 0x3fb8aa3b18187820 */ /* 0x000fe40000400000 */
[----:B------:R-:W-:Y:S01]  /*0d60*/  MUFU.EX2 R32, R16 ;  /* 0x0000001000207308 */ /* 0x000fe20000000800 */
[----:B------:R-:W-:Y:S01]  /*0d70*/  FMUL R25, R25, 1.4426950216293334961 ;  /* 0x3fb8aa3b19197820 */ /* 0x000fe20000400000 */
[----:B------:R-:W-:-:S06]  /*0d80*/  FFMA R12, R12, UR9, -R37 ;  /* 0x000000090c0c7c23 */ /* 0x000fcc0008000825 */
[----:B------:R-:W0:Y:S01]  /*0d90*/  MUFU.EX2 R17, R17 ;  /* 0x0000001100117308 */ /* 0x000e220000000800 */
[----:B------:R-:W-:Y:S01]  /*0da0*/  FMUL R33, R12, 1.4426950216293334961 ;  /* 0x3fb8aa3b0c217820 */ /* 0x000fe20000400000 */
[----:B------:R-:W-:-:S06]  /*0db0*/  FFMA R13, R13, UR9, -R37 ;  /* 0x000000090d0d7c23 */ /* 0x000fcc0008000825 */
[----:B------:R-:W1:Y:S01]  /*0dc0*/  MUFU.EX2 R34, R24 ;  /* 0x0000001800227308 */ /* 0x000e620000000800 */
[----:B------:R-:W-:-:S07]  /*0dd0*/  FMUL R35, R13, 1.4426950216293334961 ;  /* 0x3fb8aa3b0d237820 */ /* 0x000fce0000400000 */
[----:B------:R-:W2:Y:S01]  /*0de0*/  MUFU.EX2 R25, R25 ;  /* 0x0000001900197308 */ /* 0x000ea20000000800 */
[----:B---3--:R0:W-:Y:S07]  /*0df0*/  STS.U16 [R0+UR7+0x600], R57 ;  /* 0x0006003900007988 */ /* 0x0081ee0008000407 */
[----:B------:R-:W3:Y:S01]  /*0e00*/  MUFU.EX2 R12, R33 ;  /* 0x00000021000c7308 */ /* 0x000ee20000000800 */
[----:B0-----:R-:W-:-:S07]  /*0e10*/  FADD R57, R32, R17 ;  /* 0x0000001120397221 */ /* 0x001fce0000000000 */
[----:B------:R-:W0:Y:S01]  /*0e20*/  MUFU.EX2 R13, R35 ;  /* 0x00000023000d7308 */ /* 0x000e220000000800 */
[----:B-1----:R-:W-:Y:S01]  /*0e30*/  FADD R16, R34, R57 ;  /* 0x0000003922107221 */ /* 0x002fe20000000000 */
[----:B------:R-:W-:-:S03]  /*0e40*/  F2FP.BF16.F32.PACK_AB R32, R17, R32 ;  /* 0x000000201120723e */ /* 0x000fc600000010ff */
[----:B--2---:R-:W-:-:S04]  /*0e50*/  FADD R17, R25, R16 ;  /* 0x0000001019117221 */ /* 0x004fc80000000000 */
[----:B---3--:R-:W-:Y:S01]  /*0e60*/  FADD R16, R12, R17 ;  /* 0x000000110c107221 */ /* 0x008fe20000000000 */
[----:B------:R-:W-:-:S03]  /*0e70*/  FMUL R24, R19, UR9 ;  /* 0x0000000913187c20 */ /* 0x000fc60008400000 */
[C---:B0-----:R-:W-:Y:S01]  /*0e80*/  FADD R16, R13.reuse, R16 ;  /* 0x000000100d107221 */ /* 0x041fe20000000000 */
[----:B------:R-:W-:Y:S01]  /*0e90*/  F2FP.BF16.F32.PACK_AB R12, R13, R12 ;  /* 0x0000000c0d0c723e */ /* 0x000fe200000010ff */
        /* <DEDUP_REMOVED lines=14> */
[----:B------:R-:W0:Y:S01]  /*0f80*/  SHFL.BFLY PT, R24, R13, 0x2, 0x1f ;  /* 0x0c401f000d187f89 */ /* 0x000e2200000e0000 */
[----:B------:R-:W-:Y:S02]  /*0f90*/  F2FP.BF16.F32.PACK_AB R34, R25, R34 ;  /* 0x000000221922723e */ /* 0x000fe400000010ff */
[----:B0-----:R-:W-:-:S05]  /*0fa0*/  FMNMX R25, R13, R24, !PT ;  /* 0x000000180d197209 */ /* 0x001fca0007800000 */
[----:B------:R-:W0:Y:S01]  /*0fb0*/  SHFL.BFLY PT, R24, R25, 0x1, 0x1f ;  /* 0x0c201f0019187f89 */ /* 0x000e2200000e0000 */
[--C-:B------:R-:W-:Y:S01]  /*0fc0*/  FFMA R28, R28, UR9, -R37.reuse ;  /* 0x000000091c1c7c23 */ /* 0x100fe20008000825 */
[----:B------:R-:W-:-:S03]  /*0fd0*/  FFMA R29, R29, UR9, -R37 ;  /* 0x000000091d1d7c23 */ /* 0x000fc60008000825 */
[----:B------:R-:W-:Y:S01]  /*0fe0*/  FMUL R17, R28, 1.4426950216293334961 ;  /* 0x3fb8aa3b1c117820 */ /* 0x000fe20000400000 */
[----:B------:R-:W-:Y:S01]  /*0ff0*/  FMUL R28, R29, 1.4426950216293334961 ;  /* 0x3fb8aa3b1d1c7820 */ /* 0x000fe20000400000 */
[----:B0-----:R-:W-:-:S04]  /*1000*/  FMNMX R24, R25, R24, !PT ;  /* 0x0000001819187209 */ /* 0x001fc80007800000 */
[----:B------:R-:W-:-:S05]  /*1010*/  FMNMX R24, R24, R39, !PT ;  /* 0x0000002718187209 */ /* 0x000fca0007800000 */
[--C-:B------:R-:W-:Y:S01]  /*1020*/  FFMA R18, R18, UR9, -R24.reuse ;  /* 0x0000000912127c23 */ /* 0x100fe20008000818 */
[--C-:B------:R-:W-:Y:S01]  /*1030*/  FFMA R19, R19, UR9, -R24.reuse ;  /* 0x0000000913137c23 */ /* 0x100fe20008000818 */
[--C-:B------:R-:W-:Y:S02]  /*1040*/  FFMA R26, R26, UR9, -R24.reuse ;  /* 0x000000091a1a7c23 */ /* 0x100fe40008000818 */
[----:B------:R-:W-:Y:S01]  /*1050*/  FMUL R33, R18, 1.4426950216293334961 ;  /* 0x3fb8aa3b12217820 */ /* 0x000fe20000400000 */
[----:B------:R-:W-:Y:S01]  /*1060*/  FMUL R18, R19, 1.4426950216293334961 ;  /* 0x3fb8aa3b13127820 */ /* 0x000fe20000400000 */
[----:B------:R-:W0:Y:S01]  /*1070*/  MUFU.EX2 R17, R17 ;  /* 0x0000001100117308 */ /* 0x000e220000000800 */
[----:B------:R-:W-:Y:S01]  /*1080*/  FMUL R35, R26, 1.4426950216293334961 ;  /* 0x3fb8aa3b1a237820 */ /* 0x000fe20000400000 */
[--C-:B------:R-:W-:Y:S01]  /*1090*/  FFMA R27, R27, UR9, -R24.reuse ;  /* 0x000000091b1b7c23 */ /* 0x100fe20008000818 */
[----:B------:R-:W-:-:S05]  /*10a0*/  FFMA R14, R14, UR9, -R24 ;  /* 0x000000090e0e7c23 */ /* 0x000fca0008000818 */
[----:B------:R-:W1:Y:S01]  /*10b0*/  MUFU.EX2 R28, R28 ;  /* 0x0000001c001c7308 */ /* 0x000e620000000800 */
[----:B------:R-:W-:Y:S01]  /*10c0*/  FMUL R26, R27, 1.4426950216293334961 ;  /* 0x3fb8aa3b1b1a7820 */ /* 0x000fe20000400000 */
[----:B------:R-:W-:-:S06]  /*10d0*/  FMUL R13, R14, 1.4426950216293334961 ;  /* 0x3fb8aa3b0e0d7820 */ /* 0x000fcc0000400000 */
[----:B------:R-:W-:Y:S01]  /*10e0*/  MUFU.EX2 R33, R33 ;  /* 0x0000002100217308 */ /* 0x000fe20000000800 */
[----:B------:R-:W-:-:S07]  /*10f0*/  FFMA R15, R15, UR9, -R24 ;  /* 0x000000090f0f7c23 */ /* 0x000fce0008000818 */
[----:B------:R-:W2:Y:S01]  /*1100*/  MUFU.EX2 R18, R18 ;  /* 0x0000001200127308 */ /* 0x000ea20000000800 */
[----:B------:R-:W-:Y:S01]  /*1110*/  FMUL R29, R15, 1.4426950216293334961 ;  /* 0x3fb8aa3b0f1d7820 */ /* 0x000fe20000400000 */
[----:B------:R-:W-:-:S06]  /*1120*/  FFMA R30, R30, UR9, -R24 ;  /* 0x000000091e1e7c23 */ /* 0x000fcc0008000818 */
[----:B------:R-:W3:Y:S01]  /*1130*/  MUFU.EX2 R35, R35 ;  /* 0x0000002300237308 */ /* 0x000ee20000000800 */
[----:B0-----:R-:W-:Y:S01]  /*1140*/  FADD R15, R17, R16 ;  /* 0x00000010110f7221 */ /* 0x001fe20000000000 */
[----:B------:R-:W-:-:S06]  /*1150*/  FMUL R30, R30, 1.4426950216293334961 ;  /* 0x3fb8aa3b1e1e7820 */ /* 0x000fcc0000400000 */
[----:B------:R-:W0:Y:S01]  /*1160*/  MUFU.EX2 R26, R26 ;  /* 0x0000001a001a7308 */ /* 0x000e220000000800 */
[----:B------:R-:W-:Y:S01]  /*1170*/  FFMA R31, R31, UR9, -R24 ;  /* 0x000000091f1f7c23 */ /* 0x000fe20008000818 */
[C---:B-1----:R-:W-:Y:S01]  /*1180*/  FADD R16, R28.reuse, R15 ;  /* 0x0000000f1c107221 */ /* 0x042fe20000000000 */
[----:B------:R-:W-:-:S05]  /*1190*/  F2FP.BF16.F32.PACK_AB R14, R28, R17 ;  /* 0x000000111c0e723e */ /* 0x000fca00000010ff */
[----:B------:R-:W1:Y:S01]  /*11a0*/  MUFU.EX2 R13, R13 ;  /* 0x0000000d000d7308 */ /* 0x000e620000000800 */
[----:B--2---:R-:W-:Y:S01]  /*11b0*/  FADD R28, R33, R18 ;  /* 0x00000012211c7221 */ /* 0x004fe20000000000 */
[----:B------:R-:W-:-:S06]  /*11c0*/  FMUL R15, R31, 1.4426950216293334961 ;  /* 0x3fb8aa3b1f0f7820 */ /* 0x000fcc0000400000 */
[----:B------:R-:W2:Y:S01]  /*11d0*/  MUFU.EX2 R29, R29 ;  /* 0x0000001d001d7308 */ /* 0x000ea20000000800 */
[----:B---3--:R-:W-:-:S07]  /*11e0*/  FADD R19, R35, R28 ;  /* 0x0000001c23137221 */ /* 0x008fce0000000000 */
[----:B------:R-:W3:Y:S01]  /*11f0*/  MUFU.EX2 R30, R30 ;  /* 0x0000001e001e7308 */ /* 0x000ee20000000800 */
[----:B0-----:R-:W-:-:S07]  /*1200*/  FADD R28, R26, R19 ;  /* 0x000000131a1c7221 */ /* 0x001fce0000000000 */
[----:B------:R-:W0:Y:S01]  /*1210*/  MUFU.EX2 R15, R15 ;  /* 0x0000000f000f7308 */ /* 0x000e220000000800 */
[----:B-1----:R-:W-:-:S04]  /*1220*/  FADD R28, R13, R28 ;  /* 0x0000001c0d1c7221 */ /* 0x002fc80000000000 */
[----:B--2---:R-:W-:-:S04]  /*1230*/  FADD R19, R29, R28 ;  /* 0x0000001c1d137221 */ /* 0x004fc80000000000 */
[----:B---3--:R-:W-:Y:S01]  /*1240*/  FADD R28, R30, R19 ;  /* 0x000000131e1c7221 */ /* 0x008fe20000000000 */
[----:B------:R-:W1:Y:S03]  /*1250*/  SHFL.BFLY PT, R17, R16, 0x2, 0x1f ;  /* 0x0c401f0010117f89 */ /* 0x000e6600000e0000 */
[----:B0-----:R-:W-:-:S05]  /*1260*/  FADD R19, R15, R28 ;  /* 0x0000001c0f137221 */ /* 0x001fca0000000000 */
[----:B------:R-:W0:Y:S01]  /*1270*/  SHFL.BFLY PT, R56, R19, 0x2, 0x1f ;  /* 0x0c401f0013387f89 */ /* 0x000e2200000e0000 */
[----:B------:R-:W-:-:S03]  /*1280*/  F2FP.BF16.F32.PACK_AB R33, R18, R33 ;  /* 0x000000211221723e */ /* 0x000fc600000010ff */
[----:B----4-:R-:W-:Y:S01]  /*1290*/  STS.U16 [R2+UR7+0x500], R59 ;  /* 0x0005003b02007988 */ /* 0x010fe20008000407 */
[----:B-1----:R-:W-:-:S03]  /*12a0*/  FADD R28, R16, R17 ;  /* 0x00000011101c7221 */ /* 0x002fc60000000000 */
[----:B-----5:R-:W-:Y:S04]  /*12b0*/  STS.U16 [R2+UR7+0x700], R61 ;  /* 0x0007003d02007988 */ /* 0x020fe80008000407 */
[----:B------:R-:W1:Y:S01]  /*12c0*/  SHFL.BFLY PT, R17, R28, 0x1, 0x1f ;  /* 0x0c201f001c117f89 */ /* 0x000e6200000e0000 */
[----:B0-----:R-:W-:-:S05]  /*12d0*/  FADD R31, R19, R56 ;  /* 0x00000038131f7221 */ /* 0x001fca0000000000 */
[----:B------:R-:W0:Y:S01]  /*12e0*/  SHFL.BFLY PT, R18, R31, 0x1, 0x1f ;  /* 0x0c201f001f127f89 */ /* 0x000e2200000e0000 */
[----:B------:R-:W-:Y:S01]  /*12f0*/  FADD R16, -R37, R38 ;  /* 0x0000002625107221 */ /* 0x000fe20000000100 */
[----:B------:R-:W-:-:S03]  /*1300*/  F2FP.BF16.F32.PACK_AB R35, R26, R35 ;  /* 0x000000231a23723e */ /* 0x000fc600000010ff */
[----:B------:R-:W-:Y:S01]  /*1310*/  FMUL R27, R16, 1.4426950216293334961 ;  /* 0x3fb8aa3b101b7820 */ /* 0x000fe20000400000 */
[----:B-1----:R-:W-:Y:S01]  /*1320*/  FADD R26, R28, R17 ;  /* 0x000000111c1a7221 */ /* 0x002fe20000000000 */
[----:B------:R-:W-:Y:S01]  /*1330*/  FADD R38, -R24, R39 ;  /* 0x0000002718267221 */ /* 0x000fe20000000100 */
[----:B0-----:R-:W-:Y:S01]  /*1340*/  FADD R25, R31, R18 ;  /* 0x000000121f197221 */ /* 0x001fe20000000000 */
[----:B------:R-:W-:Y:S02]  /*1350*/  BAR.SYNC.DEFER_BLOCKING 0x0 ;  /* 0x0000000000007b1d */ /* 0x000fe40000010000 */
[----:B------:R-:W-:-:S04]  /*1360*/  FMUL R38, R38, 1.4426950216293334961 ;  /* 0x3fb8aa3b26267820 */ /* 0x000fc80000400000 */
[----:B------:R-:W0:Y:S01]  /*1370*/  MUFU.EX2 R27, R27 ;  /* 0x0000001b001b7308 */ /* 0x000e220000000800 */
[----:B------:R-:W1:Y:S07]  /*1380*/  LDSM.16.M88.4 R16, [R6+UR7+0x400] ;  /* 0x000400070610783b */ /* 0x000e6e0008000200 */
[----:B------:R-:W2:Y:S01]  /*1390*/  MUFU.EX2 R28, R38 ;  /* 0x00000026001c7308 */ /* 0x000ea20000000800 */
[C---:B0-----:R-:W-:Y:S01]  /*13a0*/  FMUL R20, R27.reuse, R20 ;  /* 0x000000141b147220 */ /* 0x041fe20000400000 */
[----:B------:R-:W-:Y:S01]  /*13b0*/  FMUL R21, R27, R21 ;  /* 0x000000151b157220 */ /* 0x000fe20000400000 */
[C---:B--2---:R-:W-:Y:S01]  /*13c0*/  FMUL R22, R28.reuse, R22 ;  /* 0x000000161c167220 */ /* 0x044fe20000400000 */
[----:B------:R-:W-:Y:S01]  /*13d0*/  FMUL R23, R28, R23 ;  /* 0x000000171c177220 */ /* 0x000fe20000400000 */
[----:B------:R-:W-:-:S02]  /*13e0*/  F2FP.BF16.F32.PACK_AB R13, R29, R13 ;  /* 0x0000000d1d0d723e */ /* 0x000fc400000010ff */
[----:B------:R-:W-:-:S04]  /*13f0*/  F2FP.BF16.F32.PACK_AB R15, R15, R30 ;  /* 0x0000001e0f0f723e */ /* 0x000fc800000010ff */
[----:B-1----:R-:W-:-:S15]  /*1400*/  HMMA.16816.F32.BF16 R20, R32, R16, R20 ;  /* 0x000000102014723c */ /* 0x002fde0000041814 */
[----:B------:R-:W-:-:S09]  /*1410*/  NOP ;  /* 0x0000000000007918 */ /* 0x000fd20000000000 */
[----:B------:R-:W-:Y:S01]  /*1420*/  HMMA.16816.F32.BF16 R20, R12, R18, R20 ;  /* 0x000000120c14723c */ /* 0x000fe20000041814 */
[----:B------:R-:W0:Y:S01]  /*1430*/  LDSM.16.M88.4 R16, [R6+UR7+0x600] ;  /* 0x000600070610783b */ /* 0x000e220008000200 */
[C---:B------:R-:W-:Y:S01]  /*1440*/  FMUL R8, R27.reuse, R8 ;  /* 0x000000081b087220 */ /* 0x040fe20000400000 */
[C---:B------:R-:W-:Y:S01]  /*1450*/  FMUL R10, R28.reuse, R10 ;  /* 0x0000000a1c0a7220 */ /* 0x040fe20000400000 */
[----:B------:R-:W-:Y:S01]  /*1460*/  FMUL R9, R27, R9 ;  /* 0x000000091b097220 */ /* 0x000fe20000400000 */
[----:B------:R-:W-:Y:S01]  /*1470*/  FMUL R11, R28, R11 ;  /* 0x0000000b1c0b7220 */ /* 0x000fe20000400000 */
[----:B------:R-:W-:-:S04]  /*1480*/  UIADD3 UR6, UR6, 0x20, URZ ;  /* 0x0000002006067890 */ /* 0x000fc8000fffe03f */
[----:B------:R-:W-:-:S06]  /*1490*/  UISETP.GE.AND UP0, UPT, UR6, UR16, UPT ;  /* 0x000000100600728c */ /* 0x000fcc000bf06270 */
[----:B------:R-:W-:Y:S01]  /*14a0*/  PLOP3.LUT P0, PT, PT, PT, UP0, 0x80, 0x0 ;  /* 0x000000000000781c */ /* 0x000fe20003f0f008 */
[----:B------:R-:W-:Y:S01]  /*14b0*/  ULEA UR4, UR11, UR4, 0x5 ;  /* 0x000000040b047291 */ /* 0x000fe2000f8e283f */
[----:B0-----:R-:W-:Y:S01]  /*14c0*/  HMMA.16816.F32.BF16 R8, R32, R16, R8 ;  /* 0x000000102008723c */ /* 0x001fe20000041808 */
[----:B------:R-:W-:Y:S01]  /*14d0*/  ULEA UR5, UR13, UR5, 0x5 ;  /* 0x000000050d057291 */ /* 0x000fe2000f8e283f */
[----:B------:R-:W-:Y:S01]  /*14e0*/  FFMA R3, R27, R3, R26 ;  /* 0x000000031b037223 */ /* 0x000fe2000000001a */
[----:B------:R-:W-:Y:S01]  /*14f0*/  FFMA R4, R28, R4, R25 ;  /* 0x000000041c047223 */ /* 0x000fe20000000019 */
[----:B------:R-:W-:Y:S01]  /*1500*/  MOV R38, R37 ;  /* 0x0000002500267202 */ /* 0x000fe20000000f00 */
[----:B------:R-:W-:-:S15]  /*1510*/  IMAD.MOV.U32 R39, RZ, RZ, R24 ;  /* 0x000000ffff277224 */ /* 0x000fde00078e0018 */
[----:B------:R-:W-:-:S04]  /*1520*/  NOP ;  /* 0x0000000000007918 */ /* 0x000fc80000000000 */
[----:B------:R-:W-:Y:S01]  /*1530*/  HMMA.16816.F32.BF16 R8, R12, R18, R8 ;  /* 0x000000120c08723c */ /* 0x000fe20000041808 */
[----:B------:R-:W-:-:S08]  /*1540*/  NOP ;  /* 0x0000000000007918 */ /* 0x000fd00000000000 */
[----:B------:R-:W-:-:S15]  /*1550*/  @!P0 BRA `(.L_x_1) ;  /* 0xfffffff000f88947 */ /* 0x000fde000383ffff */
.L_x_0:
[----:B------:R-:W0:Y:S01]  /*1560*/  S2R R2, SR_TID.X ;  /* 0x0000000000027919 */ /* 0x000e220000002100 */
[----:B------:R-:W1:Y:S01]  /*1570*/  S2UR UR5, SR_CgaCtaId ;  /* 0x00000000000579c3 */ /* 0x000e620000008800 */
[----:B------:R-:W-:Y:S01]  /*1580*/  IMAD.MOV.U32 R18, RZ, RZ, R4 ;  /* 0x000000ffff127224 */ /* 0x000fe200078e0004 */
[----:B------:R-:W-:Y:S01]  /*1590*/  MOV R19, R3 ;  /* 0x0000000300137202 */ /* 0x000fe20000000f00 */
[----:B------:R-:W-:Y:S01]  /*15a0*/  UMOV UR4, 0x400 ;  /* 0x0000040000047882 */ /* 0x000fe20000000000 */
[----:B------:R-:W-:Y:S01]  /*15b0*/  MOV R14, R8 ;  /* 0x00000008000e7202 */ /* 0x000fe20000000f00 */
[C---:B------:R-:W-:Y:S01]  /*15c0*/  FMUL R3, R18.reuse, 8388608 ;  /* 0x4b00000012037820 */ /* 0x040fe20000400000 */
[C---:B------:R-:W-:Y:S01]  /*15d0*/  FSETP.GT.AND P0, PT, |R18|.reuse, 8.50705917302346158658e+37, PT ;  /* 0x7e8000001200780b */ /* 0x040fe20003f04200 */
[C---:B------:R-:W-:Y:S01]  /*15e0*/  FMUL R4, R19.reuse, 8388608 ;  /* 0x4b00000013047820 */ /* 0x040fe20000400000 */
[C---:B------:R-:W-:Y:S01]  /*15f0*/  FSETP.GEU.AND P3, PT, |R18|.reuse, 1.175494350822287508e-38, PT ;  /* 0x008000001200780b */ /* 0x040fe20003f6e200 */
[----:B------:R-:W-:Y:S01]  /*1600*/  IMAD.MOV.U32 R15, RZ, RZ, R9 ;  /* 0x000000ffff0f7224 */ /* 0x000fe200078e0009 */
[----:B------:R-:W-:Y:S01]  /*1610*/  FSETP.GEU.AND P2, PT, R18, 1.175494350822287508e-38, PT ;  /* 0x008000001200780b */ /* 0x000fe20003f4e000 */
[----:B------:R-:W-:Y:S01]  /*1620*/  BAR.SYNC.DEFER_BLOCKING 0x0 ;  /* 0x0000000000007b1d */ /* 0x000fe20000010000 */
[----:B------:R-:W-:-:S02]  /*1630*/  FSETP.GEU.AND P1, PT, R19, 1.175494350822287508e-38, PT ;  /* 0x008000001300780b */ /* 0x000fc40003f2e000 */
[----:B------:R-:W-:Y:S02]  /*1640*/  FSEL R3, R3, R18, !P2 ;  /* 0x0000001203037208 */ /* 0x000fe40005000000 */
[----:B------:R-:W-:Y:S02]  /*1650*/  FSEL R4, R4, R19, !P1 ;  /* 0x0000001304047208 */ /* 0x000fe40004800000 */
[----:B------:R-:W-:Y:S01]  /*1660*/  MOV R28, R10 ;  /* 0x0000000a001c7202 */ /* 0x000fe20000000f00 */
[----:B------:R-:W-:Y:S01]  /*1670*/  @P0 FMUL R18, R18, 0.25 ;  /* 0x3e80000012120820 */ /* 0x000fe20000400000 */
[----:B------:R-:W-:Y:S01]  /*1680*/  FSEL R8, RZ, -23, P2 ;  /* 0xc1b80000ff087808 */ /* 0x000fe20001000000 */
[----:B------:R-:W-:Y:S01]  /*1690*/  @P0 FMUL R22, R22, 0.25 ;  /* 0x3e80000016160820 */ /* 0x000fe20000400000 */
[----:B------:R-:W-:Y:S01]  /*16a0*/  FSETP.GEU.AND P2, PT, |R19|, 1.175494350822287508e-38, PT ;  /* 0x008000001300780b */ /* 0x000fe20003f4e200 */
[----:B------:R-:W-:Y:S01]  /*16b0*/  @!P3 FMUL R18, R18, 16777216 ;  /* 0x4b8000001212b820 */ /* 0x000fe20000400000 */
[----:B-1----:R-:W-:Y:S01]  /*16c0*/  ULEA UR6, UR5, UR4, 0x18 ;  /* 0x0000000405067291 */ /* 0x002fe2000f8ec03f */
[----:B------:R-:W-:Y:S01]  /*16d0*/  MOV R30, R23 ;  /* 0x00000017001e7202 */ /* 0x000fe20000000f00 */
[----:B------:R-:W-:Y:S01]  /*16e0*/  @P0 FMUL R28, R28, 0.25 ;  /* 0x3e8000001c1c0820 */ /* 0x000fe20000400000 */
[----:B------:R-:W1:Y:S01]  /*16f0*/  MUFU.RCP R23, R18 ;  /* 0x0000001200177308 */ /* 0x000e620000001000 */
[----:B------:R-:W-:Y:S01]  /*1700*/  IADD3 R7, R3, -0x3f3504f3, RZ ;  /* 0xc0cafb0d03077810 */ /* 0x000fe20007ffe0ff */
[----:B------:R-:W-:Y:S01]  /*1710*/  @!P3 FMUL R22, R22, 16777216 ;  /* 0x4b8000001616b820 */ /* 0x000fe20000400000 */
[----:B------:R-:W-:Y:S01]  /*1720*/  MOV R26, R11 ;  /* 0x0000000b001a7202 */ /* 0x000fe20000000f00 */
[----:B------:R-:W-:Y:S01]  /*1730*/  @P0 FMUL R30, R30, 0.25 ;  /* 0x3e8000001e1e0820 */ /* 0x000fe20000400000 */
[----:B0-----:R-:W-:Y:S01]  /*1740*/  LOP3.LUT R6, R2, 0x8, RZ, 0xc0, !PT ;  /* 0x0000000802067812 */ /* 0x001fe200078ec0ff */
[----:B------:R-:W-:Y:S01]  /*1750*/  @!P3 FMUL R28, R28, 16777216 ;  /* 0x4b8000001c1cb820 */ /* 0x000fe20000400000 */
[--C-:B------:R-:W-:Y:S01]  /*1760*/  SHF.R.S32.HI R5, RZ, 0x5, R2.reuse ;  /* 0x00000005ff057819 */ /* 0x100fe20000011402 */
[----:B------:R-:W-:Y:S01]  /*1770*/  @P0 FMUL R26, R26, 0.25 ;  /* 0x3e8000001a1a0820 */ /* 0x000fe20000400000 */
[----:B------:R-:W-:Y:S01]  /*1780*/  LEA.HI R12, R6, UR6, RZ, 0x1f ;  /* 0x00000006060c7c11 */ /* 0x000fe2000f8ff8ff */
[----:B------:R-:W-:Y:S01]  /*1790*/  @!P3 FMUL R30, R30, 16777216 ;  /* 0x4b8000001e1eb820 */ /* 0x000fe20000400000 */
[----:B------:R-:W-:Y:S01]  /*17a0*/  FSEL R6, RZ, -23, P1 ;  /* 0xc1b80000ff067808 */ /* 0x000fe20000800000 */
[----:B------:R-:W-:Y:S01]  /*17b0*/  @!P3 FMUL R26, R26, 16777216 ;  /* 0x4b8000001a1ab820 */ /* 0x000fe20000400000 */
[----:B------:R-:W-:Y:S01]  /*17c0*/  FSETP.GT.AND P1, PT, |R19|, 8.50705917302346158658e+37, PT ;  /* 0x7e8000001300780b */ /* 0x000fe20003f24200 */
[----:B------:R-:W-:Y:S01]  /*17d0*/  IMAD.SHL.U32 R32, R2, 0x40, RZ ;  /* 0x0000004002207824 */ /* 0x000fe200078e00ff */
[----:B------:R-:W-:Y:S01]  /*17e0*/  SGXT R5, R5, 0x1 ;  /* 0x000000010505781a */ /* 0x000fe20000000200 */
[----:B------:R-:W-:Y:S01]  /*17f0*/  ULDC.64 UR4, c[0x0][0x270] ;  /* 0x00009c0000047ab9 */ /* 0x000fe20000000a00 */
[----:B------:R-:W-:Y:S01]  /*1800*/  SHF.R.S32.HI R10, RZ, 0x4, R2 ;  /* 0x00000004ff0a7819 */ /* 0x000fe20000011402 */
[----:B-1----:R-:W-:Y:S01]  /*1810*/  FMUL R18, R23, R22 ;  /* 0x0000001617127220 */ /* 0x002fe20000400000 */
[----:B------:R-:W-:Y:S01]  /*1820*/  LOP3.LUT R9, R5, 0x204, RZ, 0xc0, !PT ;  /* 0x0000020405097812 */ /* 0x000fe200078ec0ff */
[----:B------:R-:W-:Y:S01]  /*1830*/  UIMAD UR4, UR8, UR4, URZ ;  /* 0x00000004080472a4 */ /* 0x000fe2000f8e023f */
[----:B------:R-:W-:-:S02]  /*1840*/  SGXT R10, R10, 0x1 ;  /* 0x000000010a0a781a */ /* 0x000fc40000000200 */
[----:B------:R-:W-:Y:S01]  /*1850*/  IADD3 R5, R4, -0x3f3504f3, RZ ;  /* 0xc0cafb0d04057810 */ /* 0x000fe20007ffe0ff */
[----:B------:R-:W-:Y:S01]  /*1860*/  USHF.L.U32 UR7, UR4, 0x1, URZ ;  /* 0x0000000104077899 */ /* 0x000fe2000800063f */
[----:B------:R-:W-:Y:S01]  /*1870*/  LOP3.LUT R16, R10, 0x204, RZ, 0xc0, !PT ;  /* 0x000002040a107812 */ /* 0x000fe200078ec0ff */
[----:B------:R-:W-:Y:S01]  /*1880*/  @P1 FMUL R19, R19, 0.25 ;  /* 0x3e80000013131820 */ /* 0x000fe20000400000 */
[----:B------:R-:W-:Y:S01]  /*1890*/  LOP3.LUT R11, R5, 0xff800000, RZ, 0xc0, !PT ;  /* 0xff800000050b7812 */ /* 0x000fe200078ec0ff */
[----:B------:R-:W-:Y:S01]  /*18a0*/  @P1 FMUL R20, R20, 0.25 ;  /* 0x3e80000014141820 */ /* 0x000fe20000400000 */
[----:B------:R-:W-:Y:S01]  /*18b0*/  LOP3.LUT R10, R7, 0xff800000, RZ, 0xc0, !PT ;  /* 0xff800000070a7812 */ /* 0x000fe200078ec0ff */
[----:B------:R-:W-:Y:S01]  /*18c0*/  @!P2 FMUL R19, R19, 16777216 ;  /* 0x4b8000001313a820 */ /* 0x000fe20000400000 */
[-C--:B------:R-:W-:Y:S01]  /*18d0*/  I2FP.F32.S32 R7, R11.reuse ;  /* 0x0000000b00077245 */ /* 0x080fe20000201400 */
[----:B------:R-:W-:Y:S01]  /*18e0*/  @P1 FMUL R15, R15, 0.25 ;  /* 0x3e8000000f0f1820 */ /* 0x000fe20000400000 */
[----:B------:R-:W-:Y:S01]  /*18f0*/  LOP3.LUT R17, R2, 0x10, RZ, 0xc0, !PT ;  /* 0x0000001002117812 */ /* 0x000fe200078ec0ff */
[----:B------:R-:W-:Y:S01]  /*1900*/  @P1 FMUL R14, R14, 0.25 ;  /* 0x3e8000000e0e1820 */ /* 0x000fe20000400000 */
[-C--:B------:R-:W-:Y:S01]  /*1910*/  I2FP.F32.S32 R13, R10.reuse ;  /* 0x0000000a000d7245 */ /* 0x080fe20000201400 */
[----:B------:R-:W-:Y:S01]  /*1920*/  FFMA.FTZ R6, R7, 1.1920928955078125e-07, R6 ;  /* 0x3400000007067823 */ /* 0x000fe20000010006 */
[----:B------:R-:W-:Y:S01]  /*1930*/  LOP3.LUT R25, R2, 0x20, RZ, 0xc0, !PT ;  /* 0x0000002002197812 */ /* 0x000fe200078ec0ff */
[----:B------:R-:W-:Y:S01]  /*1940*/  IMAD R5, R17, 0x4, R12 ;  /* 0x0000000411057824 */ /* 0x000fe200078e020c */
[----:B------:R-:W-:Y:S01]  /*1950*/  IADD3 R11, R4, -R11, RZ ;  /* 0x8000000b040b7210 */ /* 0x000fe20007ffe0ff */
[----:B------:R-:W-:Y:S01]  /*1960*/  FFMA.FTZ R7, R13, 1.1920928955078125e-07, R8 ;  /* 0x340000000d077823 */ /* 0x000fe20000010008 */
[----:B------:R-:W-:Y:S01]  /*1970*/  IADD3 R10, R3, -R10, RZ ;  /* 0x8000000a030a7210 */ /* 0x000fe20007ffe0ff */
[----:B------:R-:W-:Y:S01]  /*1980*/  FMUL R12, R23, R26 ;  /* 0x0000001a170c7220 */ /* 0x000fe20000400000 */
[----:B------:R-:W-:Y:S01]  /*1990*/  LEA R16, R25, R16, 0x2 ;  /* 0x0000001019107211 */ /* 0x000fe200078e10ff */
[C---:B------:R-:W-:Y:S01]  /*19a0*/  FMUL R17, R23.reuse, R28 ;  /* 0x0000001c17117220 */ /* 0x040fe20000400000 */
[----:B------:R-:W-:Y:S01]  /*19b0*/  FMUL R13, R23, R30 ;  /* 0x0000001e170d7220 */ /* 0x000fe20000400000 */
[----:B------:R-:W-:Y:S01]  /*19c0*/  SHF.R.S32.HI R25, RZ, 0x3, R2 ;  /* 0x00000003ff197819 */ /* 0x000fe20000011402 */
[----:B------:R-:W0:Y:S01]  /*19d0*/  MUFU.RCP R19, R19 ;  /* 0x0000001300137308 */ /* 0x000e220000001000 */
[----:B------:R-:W-:Y:S01]  /*19e0*/  MOV R23, 0x3dc6b27f ;  /* 0x3dc6b27f00177802 */ /* 0x000fe20000000f00 */
[----:B------:R-:W-:Y:S01]  /*19f0*/  FADD R11, R11, -1 ;  /* 0xbf8000000b0b7421 */ /* 0x000fe20000000000 */
[----:B------:R-:W-:Y:S01]  /*1a00*/  FADD R10, R10, -1 ;  /* 0xbf8000000a0a7421 */ /* 0x000fe20000000000 */
[----:B------:R-:W-:Y:S01]  /*1a10*/  SGXT R25, R25, 0x1 ;  /* 0x000000011919781a */ /* 0x000fe20000000200 */
[----:B------:R-:W-:-:S02]  /*1a20*/  IMAD.SHL.U32 R8, R2, 0x8, RZ ;  /* 0x0000000802087824 */ /* 0x000fc400078e00ff */
[-C--:B------:R-:W-:Y:S01]  /*1a30*/  FFMA.FTZ R22, R11, R23.reuse, -0.16845393180847167969 ;  /* 0xbe2c7f300b167423 */ /* 0x080fe20000010017 */
[C---:B------:R-:W-:Y:S01]  /*1a40*/  FFMA.FTZ R23, R10.reuse, R23, -0.16845393180847167969 ;  /* 0xbe2c7f300a177423 */ /* 0x040fe20000010017 */
[----:B------:R-:W-:Y:S01]  /*1a50*/  LOP3.LUT R25, R25, 0x140, RZ, 0xc0, !PT ;  /* 0x0000014019197812 */ /* 0x000fe200078ec0ff */
[----:B------:R-:W-:Y:S01]  /*1a60*/  @P1 FMUL R21, R21, 0.25 ;  /* 0x3e80000015151820 */ /* 0x000fe20000400000 */
[----:B------:R-:W-:Y:S01]  /*1a70*/  FFMA.FTZ R22, R11, R22, 0.1716887056827545166 ;  /* 0x3e2fcf2a0b167423 */ /* 0x000fe20000010016 */
[----:B------:R-:W-:Y:S01]  /*1a80*/  FFMA.FTZ R23, R10, R23, 0.1716887056827545166 ;  /* 0x3e2fcf2a0a177423 */ /* 0x000fe20000010017 */
[----:B------:R-:W-:Y:S01]  /*1a90*/  SHF.L.U32 R0, R2, 0x1, RZ ;  /* 0x0000000102007819 */ /* 0x000fe200000006ff */
[----:B------:R-:W-:Y:S01]  /*1aa0*/  @!P2 FMUL R20, R20, 16777216 ;  /* 0x4b8000001414a820 */ /* 0x000fe20000400000 */
[----:B------:R-:W-:Y:S01]  /*1ab0*/  LOP3.LUT R25, R25, 0x38, R8, 0xf8, !PT ;  /* 0x0000003819197812 */ /* 0x000fe200078ef808 */
[----:B------:R-:W-:Y:S01]  /*1ac0*/  @!P2 FMUL R15, R15, 16777216 ;  /* 0x4b8000000f0fa820 */ /* 0x000fe20000400000 */
[----:B------:R-:W-:Y:S01]  /*1ad0*/  @!P2 FMUL R14, R14, 16777216 ;  /* 0x4b8000000e0ea820 */ /* 0x000fe20000400000 */
[----:B------:R-:W-:Y:S01]  /*1ae0*/  @!P2 FMUL R21, R21, 16777216 ;  /* 0x4b8000001515a820 */ /* 0x000fe20000400000 */
[----:B------:R-:W-:Y:S01]  /*1af0*/  FFMA.FTZ R22, R11, R22, -0.17900948226451873779 ;  /* 0xbe374e430b167423 */ /* 0x000fe20000010016 */
[C---:B------:R-:W-:Y:S01]  /*1b00*/  FFMA.FTZ R23, R10.reuse, R23, -0.17900948226451873779 ;  /* 0xbe374e430a177423 */ /* 0x040fe20000010017 */
[----:B------:R-:W-:Y:S01]  /*1b10*/  LOP3.LUT R9, R9, 0x3c, R0, 0x78, !PT ;  /* 0x0000003c09097812 */ /* 0x000fe200078e7800 */
[----:B0-----:R-:W-:Y:S01]  /*1b20*/  FMUL R15, R19, R15 ;  /* 0x0000000f130f7220 */ /* 0x001fe20000400000 */
[----:B------:R-:W-:Y:S01]  /*1b30*/  LOP3.LUT R27, R25, 0x40, R2, 0x78, !PT ;  /* 0x00000040191b7812 */ /* 0x000fe200078e7802 */
[C---:B------:R-:W-:Y:S01]  /*1b40*/  FMUL R25, R19.reuse, R20 ;  /* 0x0000001413197220 */ /* 0x040fe20000400000 */
[C---:B------:R-:W-:Y:S01]  /*1b50*/  FMUL R14, R19.reuse, R14 ;  /* 0x0000000e130e7220 */ /* 0x040fe20000400000 */
[----:B------:R-:W-:Y:S01]  /*1b60*/  FMUL R20, R19, R21 ;  /* 0x0000001513147220 */ /* 0x000fe20000400000 */
[----:B------:R-:W-:Y:S01]  /*1b70*/  FFMA.FTZ R22, R11, R22, 0.20512372255325317383 ;  /* 0x3e520bf40b167423 */ /* 0x000fe20000010016 */
[----:B------:R-:W-:Y:S01]  /*1b80*/  FFMA.FTZ R23, R10, R23, 0.20512372255325317383 ;  /* 0x3e520bf40a177423 */ /* 0x000fe20000010017 */
[----:B------:R-:W-:Y:S01]  /*1b90*/  LOP3.LUT R9, R9, 0x40, R32, 0xf8, !PT ;  /* 0x0000004009097812 */ /* 0x000fe200078ef820 */
[----:B------:R-:W-:-:S02]  /*1ba0*/  IMAD.IADD R27, R16, 0x1, R27 ;  /* 0x00000001101b7824 */ /* 0x000fc400078e021b */
[----:B------:R-:W-:Y:S01]  /*1bb0*/  FFMA.FTZ R22, R11, R22, -0.24046532809734344482 ;  /* 0xbe763c8b0b167423 */ /* 0x000fe20000010016 */
[----:B------:R-:W-:Y:S01]  /*1bc0*/  FFMA.FTZ R23, R10, R23, -0.24046532809734344482 ;  /* 0xbe763c8b0a177423 */ /* 0x000fe20000010017 */
[----:B------:R-:W-:Y:S02]  /*1bd0*/  F2FP.BF16.F32.PACK_AB R14, R14, R25 ;  /* 0x000000190e0e723e */ /* 0x000fe400000010ff */
[----:B------:R-:W-:Y:S01]  /*1be0*/  F2FP.BF16.F32.PACK_AB R20, R15, R20 ;  /* 0x000000140f14723e */ /* 0x000fe200000010ff */
[----:B------:R-:W-:Y:S01]  /*1bf0*/  FFMA.FTZ R22, R11, R22, 0.28857114911079406738 ;  /* 0x3e93bf990b167423 */ /* 0x000fe20000010016 */
[----:B------:R-:W-:Y:S01]  /*1c00*/  F2FP.BF16.F32.PACK_AB R17, R17, R18 ;  /* 0x000000121111723e */ /* 0x000fe200000010ff */
[----:B------:R-:W-:Y:S01]  /*1c10*/  FFMA.FTZ R23, R10, R23, 0.28857114911079406738 ;  /* 0x3e93bf990a177423 */ /* 0x000fe20000010017 */
[----:B------:R-:W-:Y:S01]  /*1c20*/  F2FP.BF16.F32.PACK_AB R15, R12, R13 ;  /* 0x0000000d0c0f723e */ /* 0x000fe200000010ff */
[----:B------:R0:W-:Y:S01]  /*1c30*/  STS [R9+UR6], R14 ;  /* 0x0000000e09007988 */ /* 0x0001e20008000806 */
[----:B------:R-:W-:Y:S01]  /*1c40*/  LOP3.LUT R16, R9, 0x40, RZ, 0x3c, !PT ;  /* 0x0000004009107812 */ /* 0x000fe200078e3cff */
[C---:B------:R-:W-:Y:S01]  /*1c50*/  FFMA.FTZ R22, R11.reuse, R22, -0.36067417263984680176 ;  /* 0xbeb8aa490b167423 */ /* 0x040fe20000010016 */
[C---:B------:R-:W-:Y:S01]  /*1c60*/  FFMA.FTZ R23, R10.reuse, R23, -0.36067417263984680176 ;  /* 0xbeb8aa490a177423 */ /* 0x040fe20000010017 */
[----:B------:R1:W-:Y:S01]  /*1c70*/  STS [R9+UR6+0x80], R20 ;  /* 0x0000801409007988 */ /* 0x0003e20008000806 */
[----:B------:R-:W2:Y:S01]  /*1c80*/  LDC R18, c[0x0][0x278] ;  /* 0x00009e00ff127b82 */ /* 0x000ea20000000800 */
[C---:B------:R-:W-:Y:S01]  /*1c90*/  FFMA.FTZ R22, R11.reuse, R22, 0.48089820146560668945 ;  /* 0x3ef6384a0b167423 */ /* 0x040fe20000010016 */
[----:B------:R-:W-:Y:S01]  /*1ca0*/  FFMA.FTZ R23, R10, R23, 0.48089820146560668945 ;  /* 0x3ef6384a0a177423 */ /* 0x000fe20000010017 */
[----:B------:R-:W-:Y:S01]  /*1cb0*/  STS [R16+UR6+0x100], R17 ;  /* 0x0001001110007988 */ /* 0x000fe20008000806 */
[----:B------:R-:W-:Y:S01]  /*1cc0*/  ISETP.GE.U32.AND P3, PT, R4, 0x7f800000, PT ;  /* 0x7f8000000400780c */ /* 0x000fe20003f66070 */
[----:B------:R-:W-:Y:S01]  /*1cd0*/  FFMA.FTZ R22, R11, R22, -0.72134751081466674805 ;  /* 0xbf38aa3b0b167423 */ /* 0x000fe20000010016 */
[C---:B------:R-:W-:Y:S01]  /*1ce0*/  FFMA.FTZ R23, R10.reuse, R23, -0.72134751081466674805 ;  /* 0xbf38aa3b0a177423 */ /* 0x040fe20000010017 */
[----:B------:R3:W-:Y:S01]  /*1cf0*/  STS [R16+UR6+0x180], R15 ;  /* 0x0001800f10007988 */ /* 0x0007e20008000806 */
[----:B0-----:R-:W-:Y:S01]  /*1d00*/  LOP3.LUT R14, R27, 0x4, RZ, 0x3c, !PT ;  /* 0x000000041b0e7812 */ /* 0x001fe200078e3cff */
[C---:B------:R-:W-:Y:S01]  /*1d10*/  FMUL R22, R11.reuse, R22 ;  /* 0x000000160b167220 */ /* 0x040fe20000400000 */
[----:B------:R-:W-:Y:S01]  /*1d20*/  FMUL R23, R10, R23 ;  /* 0x000000170a177220 */ /* 0x000fe20000400000 */
[----:B------:R-:W-:Y:S01]  /*1d30*/  BAR.SYNC.DEFER_BLOCKING 0x0 ;  /* 0x0000000000007b1d */ /* 0x000fe20000010000 */
[----:B------:R-:W-:Y:S01]  /*1d40*/  LOP3.LUT R8, R8, 0x38, RZ, 0xc0, !PT ;  /* 0x0000003808087812 */ /* 0x000fe200078ec0ff */
[----:B------:R-:W-:Y:S01]  /*1d50*/  FMUL R22, R11, R22 ;  /* 0x000000160b167220 */ /* 0x000fe20000400000 */
[----:B------:R-:W-:Y:S01]  /*1d60*/  FMUL R23, R10, R23 ;  /* 0x000000170a177220 */ /* 0x000fe20000400000 */
[----:B------:R-:W-:-:S02]  /*1d70*/  LOP3.LUT P0, RZ, R2, 0x60, RZ, 0xc0, !PT ;  /* 0x0000006002ff7812 */ /* 0x000fc4000780c0ff */
[----:B------:R-:W-:Y:S01]  /*1d80*/  FFMA.FTZ R13, R11, 1.4426950216293334961, R22 ;  /* 0x3fb8aa3b0b0d7823 */ /* 0x000fe20000010016 */
[----:B------:R-:W-:Y:S01]  /*1d90*/  FFMA.FTZ R12, R10, 1.4426950216293334961, R23 ;  /* 0x3fb8aa3b0a0c7823 */ /* 0x000fe20000010017 */
[----:B-1----:R-:W-:Y:S01]  /*1da0*/  SHF.R.U32.HI R9, RZ, 0x5, R2 ;  /* 0x00000005ff097819 */ /* 0x002fe20000011602 */
[----:B------:R-:W0:Y:S01]  /*1db0*/  LDC.64 R10, c[0x0][0x228] ;  /* 0x00008a00ff0a7b82 */ /* 0x000e220000000a00 */
[----:B------:R-:W-:Y:S01]  /*1dc0*/  IMAD R2, R36, UR5, RZ ;  /* 0x0000000524027c24 */ /* 0x000fe2000f8e02ff */
[----:B------:R-:W-:Y:S01]  /*1dd0*/  ISETP.GE.U32.AND P1, PT, R3, 0x7f800000, PT ;  /* 0x7f8000000300780c */ /* 0x000fe20003f26070 */
[----:B------:R-:W-:Y:S01]  /*1de0*/  FADD R12, R7, R12 ;  /* 0x0000000c070c7221 */ /* 0x000fe20000000000 */
[----:B---3--:R-:W-:Y:S01]  /*1df0*/  IADD3 R15, R8, R5, RZ ;  /* 0x00000005080f7210 */ /* 0x008fe20007ffe0ff */
[----:B------:R-:W-:Y:S01]  /*1e00*/  IMAD.SHL.U32 R5, R2, 0x2, RZ ;  /* 0x0000000202057824 */ /* 0x000fe200078e00ff */
[----:B------:R-:W-:Y:S01]  /*1e10*/  @P3 MOV R7, 0x7f800000 ;  /* 0x7f80000000073802 */ /* 0x000fe20000000f00 */
[----:B------:R-:W-:Y:S01]  /*1e20*/  FADD R13, R6, R13 ;  /* 0x0000000d060d7221 */ /* 0x000fe20000000000 */
[----:B------:R-:W-:Y:S01]  /*1e30*/  SGXT.U32 R9, R9, 0x2 ;  /* 0x000000020909781a */ /* 0x000fe20000000000 */
[----:B------:R-:W-:Y:S01]  /*1e40*/  UIMAD.WIDE UR4, UR4, 0x2, URZ ;  /* 0x00000002040478a5 */ /* 0x000fe2000f8e023f */
[----:B------:R-:W-:-:S04]  /*1e50*/  IMAD.HI R2, R2, 0x2, RZ ;  /* 0x0000000202027827 */ /* 0x000fc800078e02ff */
[C---:B------:R-:W-:Y:S01]  /*1e60*/  @P3 FFMA.FTZ R13, R4.reuse, R7, +INF ;  /* 0x7f800000040d3423 */ /* 0x040fe20000010007 */
[----:B------:R-:W-:Y:S01]  /*1e70*/  FSETP.NEU.AND P2, PT, R4, RZ, PT ;  /* 0x000000ff0400720b */ /* 0x000fe20003f4d000 */
[----:B--2---:R-:W-:Y:S01]  /*1e80*/  IMAD R6, R9, R18, RZ ;  /* 0x0000001209067224 */ /* 0x004fe200078e02ff */
[----:B------:R-:W1:Y:S01]  /*1e90*/  LDS R27, [R27+UR6] ;  /* 0x000000061b1b7984 */ /* 0x000e620008000800 */
[----:B------:R-:W-:Y:S01]  /*1ea0*/  @P1 MOV R8, 0x7f800000 ;  /* 0x7f80000000081802 */ /* 0x000fe20000000f00 */
[----:B------:R-:W-:Y:S01]  /*1eb0*/  ULDC UR4, c[0x0][0x27c] ;  /* 0x00009f0000047ab9 */ /* 0x000fe20000000800 */
[----:B------:R-:W-:Y:S01]  /*1ec0*/  LOP3.LUT R0, R0, 0x78, RZ, 0xc0, !PT ;  /* 0x0000007800007812 */ /* 0x000fe200078ec0ff */
[----:B------:R2:W3:Y:S01]  /*1ed0*/  LDS R17, [R14+UR6] ;  /* 0x000000060e117984 */ /* 0x0004e20008000800 */
[----:B------:R-:W-:Y:S01]  /*1ee0*/  LEA R7, R18, R6, 0x2 ;  /* 0x0000000612077211 */ /* 0x000fe200078e10ff */
[----:B------:R-:W-:Y:S01]  /*1ef0*/  @P1 FFMA.FTZ R12, R3, R8, +INF ;  /* 0x7f800000030c1423 */ /* 0x000fe20000010008 */
[----:B------:R-:W-:Y:S01]  /*1f00*/  UIMAD UR4, UR8, UR4, URZ ;  /* 0x00000004080472a4 */ /* 0x000fe2000f8e023f */
[----:B0-----:R-:W-:-:S02]  /*1f10*/  IADD3 R10, P3, P4, R5, UR7, R10 ;  /* 0x00000007050a7c10 */ /* 0x001fc4000fc7e00a */
[----:B------:R-:W-:Y:S01]  /*1f20*/  IMAD R9, R18, 0x4, R7 ;  /* 0x0000000412097824 */ /* 0x000fe200078e0207 */
[----:B------:R-:W-:Y:S01]  /*1f30*/  USHF.L.U32 UR7, UR4, 0x2, URZ ;  /* 0x0000000204077899 */ /* 0x000fe2000800063f */
[----:B--2---:R-:W-:Y:S01]  /*1f40*/  IADD3.X R14, R2, UR5, R11, P3, P4 ;  /* 0x00000005020e7c10 */ /* 0x004fe20009fe840b */
[----:B------:R-:W-:Y:S01]  /*1f50*/  UIMAD.WIDE UR4, UR4, 0x4, URZ ;  /* 0x00000004040478a5 */ /* 0x000fe2000f8e023f */
[----:B------:R-:W-:Y:S02]  /*1f60*/  LEA R4, P4, R6, R10, 0x1 ;  /* 0x0000000a06047211 */ /* 0x000fe400078808ff */
[----:B------:R-:W-:Y:S02]  /*1f70*/  LEA R11, R18, R9, 0x2 ;  /* 0x00000009120b7211 */ /* 0x000fe400078e10ff */
[----:B------:R-:W-:Y:S02]  /*1f80*/  LEA.HI.X.SX32 R5, R6, R14, 0x1, P4 ;  /* 0x0000000e06057211 */ /* 0x000fe400020f0eff */
[----:B------:R-:W-:-:S02]  /*1f90*/  LEA R6, P1, R7, R10, 0x1 ;  /* 0x0000000a07067211 */ /* 0x000fc400078208ff */
[----:B------:R-:W-:Y:S02]  /*1fa0*/  LEA R8, P4, R9, R10, 0x1 ;  /* 0x0000000a09087211 */ /* 0x000fe400078808ff */
[-C--:B------:R-:W-:Y:S02]  /*1fb0*/  LEA.HI.X.SX32 R7, R7, R14.reuse, 0x1, P1 ;  /* 0x0000000e07077211 */ /* 0x080fe400008f0eff */
[----:B------:R-:W-:Y:S02]  /*1fc0*/  LEA.HI.X.SX32 R9, R9, R14, 0x1, P4 ;  /* 0x0000000e09097211 */ /* 0x000fe400020f0eff */
[----:B------:R-:W-:Y:S02]  /*1fd0*/  LEA R10, P5, R11, R10, 0x1 ;  /* 0x0000000a0b0a7211 */ /* 0x000fe400078a08ff */
[----:B------:R-:W-:Y:S02]  /*1fe0*/  FSETP.NEU.AND P3, PT, R3, RZ, PT ;  /* 0x000000ff0300720b */ /* 0x000fe40003f6d000 */
[----:B------:R-:W-:Y:S01]  /*1ff0*/  LEA.HI.X.SX32 R11, R11, R14, 0x1, P5 ;  /* 0x0000000e0b0b7211 */ /* 0x000fe200028f0eff */
[----:B------:R-:W0:Y:S01]  /*2000*/  LDC.64 R2, c[0x0][0x230] ;  /* 0x00008c00ff027b82 */ /* 0x000e220000000a00 */
[----:B------:R-:W-:-:S02]  /*2010*/  FSEL R14, R13, -INF , P2 ;  /* 0xff8000000d0e7808 */ /* 0x000fc40001000000 */
[----:B------:R-:W-:Y:S01]  /*2020*/  FSEL R13, R12, -INF , P3 ;  /* 0xff8000000c0d7808 */ /* 0x000fe20001800000 */
[----:B-1----:R1:W-:Y:S02]  /*2030*/  STG.E.U16 desc[UR14][R4.64], R27 ;  /* 0x0000001b04007986 */ /* 0x0023e4000c10150e */
[----:B------:R-:W-:Y:S02]  /*2040*/  FFMA R12, R14, 0.69314718246459960938, R37 ;  /* 0x3f3172180e0c7823 */ /* 0x000fe40000000025 */
[----:B------:R-:W-:Y:S01]  /*2050*/  FFMA R13, R13, 0.69314718246459960938, R24 ;  /* 0x3f3172180d0d7823 */ /* 0x000fe20000000018 */
[----:B---3--:R2:W-:Y:S01]  /*2060*/  STG.E.U16 desc[UR14][R6.64], R17 ;  /* 0x0000001106007986 */ /* 0x0085e2000c10150e */
[C---:B-1----:R-:W-:Y:S01]  /*2070*/  SHF.L.U32 R5, R36.reuse, 0x2, RZ ;  /* 0x0000000224057819 */ /* 0x042fe200000006ff */
[----:B------:R-:W-:Y:S01]  /*2080*/  IMAD.HI R36, R36, 0x4, RZ ;  /* 0x0000000424247827 */ /* 0x000fe200078e02ff */
[----:B--2---:R-:W-:Y:S02]  /*2090*/  PRMT R7, R27, 0x7632, R7 ;  /* 0x000076321b077816 */ /* 0x004fe40000000007 */
[----:B0-----:R-:W-:-:S03]  /*20a0*/  IADD3 R2, P1, P2, R5, UR7, R2 ;  /* 0x0000000705027c10 */ /* 0x001fc6000fa3e002 */
[----:B------:R0:W-:Y:S01]  /*20b0*/  STG.E.U16 desc[UR14][R8.64], R7 ;  /* 0x0000000708007986 */ /* 0x0001e2000c10150e */
[----:B------:R-:W-:Y:S02]  /*20c0*/  IADD3.X R3, R36, UR5, R3, P1, P2 ;  /* 0x0000000524037c10 */ /* 0x000fe40008fe4403 */
[----:B0-----:R-:W-:-:S05]  /*20d0*/  PRMT R9, R17, 0x7632, R9 ;  /* 0x0000763211097816 */ /* 0x001fca0000000009 */
[----:B------:R0:W-:Y:S01]  /*20e0*/  STG.E.U16 desc[UR14][R10.64], R9 ;  /* 0x000000090a007986 */ /* 0x0001e2000c10150e */
[----:B------:R-:W-:Y:S06]  /*20f0*/  BAR.SYNC.DEFER_BLOCKING 0x0 ;  /* 0x0000000000007b1d */ /* 0x000fec0000010000 */
[----:B------:R0:W-:Y:S02]  /*2100*/  STS.64 [R0+UR6], R12 ;  /* 0x0000000c00007988 */ /* 0x0001e40008000a06 */
[----:B------:R-:W-:Y:S06]  /*2110*/  BAR.SYNC.DEFER_BLOCKING 0x0 ;  /* 0x0000000000007b1d */ /* 0x000fec0000010000 */
[----:B------:R-:W-:Y:S05]  /*2120*/  @P0 EXIT ;  /* 0x000000000000094d */ /* 0x000fea0003800000 */
[----:B------:R-:W1:Y:S04]  /*2130*/  LDS R15, [R15] ;  /* 0x000000000f0f7984 */ /* 0x000e680000000800 */
[----:B-1----:R-:W-:Y:S01]  /*2140*/  STG.E desc[UR14][R2.64], R15 ;  /* 0x0000000f02007986 */ /* 0x002fe2000c10190e */
[----:B------:R-:W-:Y:S05]  /*2150*/  EXIT ;  /* 0x000000000000794d */ /* 0x000fea0003800000 */
.L_x_2:
[----:B------:R-:W-:-:S00]  /*2160*/  BRA `(.L_x_2) ;  /* 0xfffffffc00fc7947 */ /* 0x000fc0000383ffff */
[----:B------:R-:W-:-:S00]  /*2170*/  NOP ;  /* 0x0000000000007918 */ /* 0x000fc00000000000 */
        /* <DEDUP_REMOVED lines=8> */
.L_x_3:


//--------------------- .nv.global.init           --------------------------
	.section	.nv.global.init,"aw",@progbits
.nv.global.init:
	.type		_$_str,@object
	.size		_$_str,(.L_0 - _$_str)
_$_str:
        /*0000*/ 	.byte	0x5f, 0x5f, 0x43, 0x55, 0x44, 0x41, 0x5f, 0x46, 0x54, 0x5a, 0x00
.L_0:


//--------------------- .nv.shared.attn_fwd       --------------------------
	.section	.nv.shared.attn_fwd,"aw",@nobits
	.sectionflags	@""
	.align	16
	.zero		1024


//--------------------- .nv.shared.reserved.0     --------------------------
	.section	.nv.shared.reserved.0,"aw",@nobits
	.weak		__nv_reservedSMEM_offset_0_alias
	.size		__nv_reservedSMEM_offset_0_alias, 0, 0
	.other		__nv_reservedSMEM_offset_0_alias,@"STO_CUDA_RESERVED_SHARED STV_DEFAULT"
__nv_reservedSMEM_offset_0_alias:
	.zero		0


//--------------------- .nv.constant0.attn_fwd    --------------------------
	.section	.nv.constant0.attn_fwd,"a",@progbits
	.sectionflags	@""
	.align	4
.nv.constant0.attn_fwd:
	.zero		664


//--------------------- SYMBOLS --------------------------

	.type		.nv.reservedSmem.offset0,@object
	.size		.nv.reservedSmem.offset0,0x4
